//
// Generated by NVIDIA NVVM Compiler
//
// Compiler Build ID: CL-36424714
// Cuda compilation tools, release 13.0, V13.0.88
// Based on NVVM 20.0.0
//

.version 9.0
.target sm_100
.address_size 64

	// .globl	_Z14get_i_idx_se_aiPKiPi
// _ZZ15BlockSortKernelIyLi64ELi4EEvPT_S1_E12temp_storage has been demoted
.global .align 1 .b8 _ZN34_INTERNAL_dd122ee6_4_k_cu_fefbd5934cuda3std3__45__cpo5beginE[1];
.global .align 1 .b8 _ZN34_INTERNAL_dd122ee6_4_k_cu_fefbd5934cuda3std3__45__cpo3endE[1];
.global .align 1 .b8 _ZN34_INTERNAL_dd122ee6_4_k_cu_fefbd5934cuda3std3__45__cpo6cbeginE[1];
.global .align 1 .b8 _ZN34_INTERNAL_dd122ee6_4_k_cu_fefbd5934cuda3std3__45__cpo4cendE[1];
.global .align 1 .b8 _ZN34_INTERNAL_dd122ee6_4_k_cu_fefbd5934cuda3std3__45__cpo6rbeginE[1];
.global .align 1 .b8 _ZN34_INTERNAL_dd122ee6_4_k_cu_fefbd5934cuda3std3__45__cpo4rendE[1];
.global .align 1 .b8 _ZN34_INTERNAL_dd122ee6_4_k_cu_fefbd5934cuda3std3__45__cpo7crbeginE[1];
.global .align 1 .b8 _ZN34_INTERNAL_dd122ee6_4_k_cu_fefbd5934cuda3std3__45__cpo5crendE[1];
.global .align 1 .b8 _ZN34_INTERNAL_dd122ee6_4_k_cu_fefbd5934cuda3std3__436_GLOBAL__N__dd122ee6_4_k_cu_fefbd5936ignoreE[1];
.global .align 1 .b8 _ZN34_INTERNAL_dd122ee6_4_k_cu_fefbd5934cuda3std3__419piecewise_constructE[1];
.global .align 1 .b8 _ZN34_INTERNAL_dd122ee6_4_k_cu_fefbd5934cuda3std3__48in_placeE[1];
.global .align 1 .b8 _ZN34_INTERNAL_dd122ee6_4_k_cu_fefbd5934cuda3std3__420unreachable_sentinelE[1];
.global .align 1 .b8 _ZN34_INTERNAL_dd122ee6_4_k_cu_fefbd5934cuda3std6ranges3__45__cpo4swapE[1];
.global .align 1 .b8 _ZN34_INTERNAL_dd122ee6_4_k_cu_fefbd5934cuda3std6ranges3__45__cpo9iter_moveE[1];
.global .align 1 .b8 _ZN34_INTERNAL_dd122ee6_4_k_cu_fefbd5934cuda3std6ranges3__45__cpo5beginE[1];
.global .align 1 .b8 _ZN34_INTERNAL_dd122ee6_4_k_cu_fefbd5934cuda3std6ranges3__45__cpo3endE[1];
.global .align 1 .b8 _ZN34_INTERNAL_dd122ee6_4_k_cu_fefbd5934cuda3std6ranges3__45__cpo6cbeginE[1];
.global .align 1 .b8 _ZN34_INTERNAL_dd122ee6_4_k_cu_fefbd5934cuda3std6ranges3__45__cpo4cendE[1];
.global .align 1 .b8 _ZN34_INTERNAL_dd122ee6_4_k_cu_fefbd5934cuda3std6ranges3__45__cpo7advanceE[1];
.global .align 1 .b8 _ZN34_INTERNAL_dd122ee6_4_k_cu_fefbd5934cuda3std6ranges3__45__cpo9iter_swapE[1];
.global .align 1 .b8 _ZN34_INTERNAL_dd122ee6_4_k_cu_fefbd5934cuda3std6ranges3__45__cpo4nextE[1];
.global .align 1 .b8 _ZN34_INTERNAL_dd122ee6_4_k_cu_fefbd5934cuda3std6ranges3__45__cpo4prevE[1];
.global .align 1 .b8 _ZN34_INTERNAL_dd122ee6_4_k_cu_fefbd5934cuda3std6ranges3__45__cpo4dataE[1];
.global .align 1 .b8 _ZN34_INTERNAL_dd122ee6_4_k_cu_fefbd5934cuda3std6ranges3__45__cpo5cdataE[1];
.global .align 1 .b8 _ZN34_INTERNAL_dd122ee6_4_k_cu_fefbd5934cuda3std6ranges3__45__cpo4sizeE[1];
.global .align 1 .b8 _ZN34_INTERNAL_dd122ee6_4_k_cu_fefbd5934cuda3std6ranges3__45__cpo5ssizeE[1];
.global .align 1 .b8 _ZN34_INTERNAL_dd122ee6_4_k_cu_fefbd5934cuda3std6ranges3__45__cpo8distanceE[1];
.global .align 1 .b8 _ZN34_INTERNAL_dd122ee6_4_k_cu_fefbd5936thrust24THRUST_300001_SM_1000_NS6system6detail10sequential3seqE[1];

.visible .entry _Z14get_i_idx_se_aiPKiPi(
	.param .u32 _Z14get_i_idx_se_aiPKiPi_param_0,
	.param .u64 .ptr .align 1 _Z14get_i_idx_se_aiPKiPi_param_1,
	.param .u64 .ptr .align 1 _Z14get_i_idx_se_aiPKiPi_param_2
)
{
	.reg .pred 	%p<2>;
	.reg .b32 	%r<7>;
	.reg .b64 	%rd<9>;

	ld.param.u32 	%r2, [_Z14get_i_idx_se_aiPKiPi_param_0];
	ld.param.u64 	%rd1, [_Z14get_i_idx_se_aiPKiPi_param_1];
	ld.param.u64 	%rd2, [_Z14get_i_idx_se_aiPKiPi_param_2];
	mov.u32 	%r3, %ctaid.x;
	mov.u32 	%r4, %ntid.x;
	mov.u32 	%r5, %tid.x;
	mad.lo.s32 	%r1, %r3, %r4, %r5;
	setp.ge.u32 	%p1, %r1, %r2;
	@%p1 bra 	$L__BB0_2;
	cvta.to.global.u64 	%rd3, %rd1;
	cvta.to.global.u64 	%rd4, %rd2;
	mul.wide.u32 	%rd5, %r1, 4;
	add.s64 	%rd6, %rd3, %rd5;
	ld.global.u32 	%r6, [%rd6];
	mul.wide.s32 	%rd7, %r6, 4;
	add.s64 	%rd8, %rd4, %rd7;
	st.global.u32 	[%rd8], %r1;
$L__BB0_2:
	ret;

}
	// .globl	_Z24format_nlist_fill_a_se_aPKfPKiS2_S2_fPyPi
.visible .entry _Z24format_nlist_fill_a_se_aPKfPKiS2_S2_fPyPi(
	.param .u64 .ptr .align 1 _Z24format_nlist_fill_a_se_aPKfPKiS2_S2_fPyPi_param_0,
	.param .u64 .ptr .align 1 _Z24format_nlist_fill_a_se_aPKfPKiS2_S2_fPyPi_param_1,
	.param .u64 .ptr .align 1 _Z24format_nlist_fill_a_se_aPKfPKiS2_S2_fPyPi_param_2,
	.param .u64 .ptr .align 1 _Z24format_nlist_fill_a_se_aPKfPKiS2_S2_fPyPi_param_3,
	.param .f32 _Z24format_nlist_fill_a_se_aPKfPKiS2_S2_fPyPi_param_4,
	.param .u64 .ptr .align 1 _Z24format_nlist_fill_a_se_aPKfPKiS2_S2_fPyPi_param_5,
	.param .u64 .ptr .align 1 _Z24format_nlist_fill_a_se_aPKfPKiS2_S2_fPyPi_param_6
)
{
	.reg .pred 	%p<3>;
	.reg .b32 	%r<14>;
	.reg .b32 	%f<11>;
	.reg .b64 	%rd<43>;
	.reg .b64 	%fd<15>;

	ld.param.u64 	%rd2, [_Z24format_nlist_fill_a_se_aPKfPKiS2_S2_fPyPi_param_0];
	ld.param.u64 	%rd3, [_Z24format_nlist_fill_a_se_aPKfPKiS2_S2_fPyPi_param_1];
	ld.param.u64 	%rd6, [_Z24format_nlist_fill_a_se_aPKfPKiS2_S2_fPyPi_param_2];
	ld.param.u64 	%rd4, [_Z24format_nlist_fill_a_se_aPKfPKiS2_S2_fPyPi_param_3];
	ld.param.f32 	%f1, [_Z24format_nlist_fill_a_se_aPKfPKiS2_S2_fPyPi_param_4];
	ld.param.u64 	%rd5, [_Z24format_nlist_fill_a_se_aPKfPKiS2_S2_fPyPi_param_5];
	ld.param.u64 	%rd7, [_Z24format_nlist_fill_a_se_aPKfPKiS2_S2_fPyPi_param_6];
	cvta.to.global.u64 	%rd8, %rd6;
	cvta.to.global.u64 	%rd9, %rd7;
	mov.u32 	%r1, %ctaid.x;
	mov.u32 	%r2, %tid.x;
	mul.wide.u32 	%rd10, %r1, 4;
	add.s64 	%rd11, %rd9, %rd10;
	ld.global.u32 	%r5, [%rd11];
	mul.wide.s32 	%rd12, %r5, 4;
	add.s64 	%rd13, %rd8, %rd12;
	ld.global.u32 	%r6, [%rd13+4];
	ld.global.u32 	%r3, [%rd13];
	sub.s32 	%r7, %r6, %r3;
	setp.ge.u32 	%p1, %r2, %r7;
	@%p1 bra 	$L__BB1_3;
	cvta.to.global.u64 	%rd14, %rd2;
	cvta.to.global.u64 	%rd15, %rd4;
	cvt.u64.u32 	%rd1, %r2;
	cvt.s64.s32 	%rd16, %r3;
	add.s64 	%rd17, %rd16, %rd1;
	shl.b64 	%rd18, %rd17, 2;
	add.s64 	%rd19, %rd15, %rd18;
	mul.lo.s32 	%r8, %r1, 3;
	ld.global.u32 	%r4, [%rd19];
	mul.lo.s32 	%r9, %r4, 3;
	mul.wide.s32 	%rd20, %r9, 4;
	add.s64 	%rd21, %rd14, %rd20;
	ld.global.f32 	%f2, [%rd21];
	mul.wide.u32 	%rd22, %r8, 4;
	add.s64 	%rd23, %rd14, %rd22;
	ld.global.f32 	%f3, [%rd23];
	sub.f32 	%f4, %f2, %f3;
	cvt.f64.f32 	%fd2, %f4;
	ld.global.f32 	%f5, [%rd21+4];
	add.s32 	%r10, %r8, 1;
	mul.wide.u32 	%rd24, %r10, 4;
	add.s64 	%rd25, %rd14, %rd24;
	ld.global.f32 	%f6, [%rd25];
	sub.f32 	%f7, %f5, %f6;
	cvt.f64.f32 	%fd3, %f7;
	ld.global.f32 	%f8, [%rd21+8];
	add.s32 	%r11, %r8, 2;
	mul.wide.u32 	%rd26, %r11, 4;
	add.s64 	%rd27, %rd14, %rd26;
	ld.global.f32 	%f9, [%rd27];
	sub.f32 	%f10, %f8, %f9;
	cvt.f64.f32 	%fd4, %f10;
	mul.f64 	%fd5, %fd3, %fd3;
	fma.rn.f64 	%fd6, %fd2, %fd2, %fd5;
	fma.rn.f64 	%fd7, %fd4, %fd4, %fd6;
	sqrt.rn.f64 	%fd1, %fd7;
	cvt.f64.f32 	%fd8, %f1;
	setp.gtu.f64 	%p2, %fd1, %fd8;
	@%p2 bra 	$L__BB1_3;
	shl.b32 	%r12, %r1, 8;
	cvt.u64.u32 	%rd28, %r12;
	cvta.to.global.u64 	%rd29, %rd3;
	mul.wide.s32 	%rd30, %r4, 4;
	add.s64 	%rd31, %rd29, %rd30;
	ld.global.u32 	%r13, [%rd31];
	cvt.rn.f64.s32 	%fd9, %r13;
	mul.f64 	%fd10, %fd1, 0d42A2309CE5400000;
	cvt.rzi.u64.f64 	%rd32, %fd10;
	shr.u64 	%rd34, %rd32, 5;
	mul.hi.u64 	%rd35, %rd34, 755578637259143235;
	shr.u64 	%rd36, %rd35, 7;
	mul.lo.s64 	%rd37, %rd36, 100000;
	cvt.rn.f64.u64 	%fd11, %rd37;
	fma.rn.f64 	%fd12, %fd9, 0d430C6BF526340000, %fd11;
	cvt.rn.f64.s32 	%fd13, %r4;
	add.f64 	%fd14, %fd12, %fd13;
	cvt.rzi.u64.f64 	%rd38, %fd14;
	add.s64 	%rd39, %rd28, %rd1;
	cvta.to.global.u64 	%rd40, %rd5;
	shl.b64 	%rd41, %rd39, 3;
	add.s64 	%rd42, %rd40, %rd41;
	st.global.u64 	[%rd42], %rd38;
$L__BB1_3:
	ret;

}
	// .globl	_Z24format_nlist_fill_b_se_aPiiiPKiS1_PyS1_iS_
.visible .entry _Z24format_nlist_fill_b_se_aPiiiPKiS1_PyS1_iS_(
	.param .u64 .ptr .align 1 _Z24format_nlist_fill_b_se_aPiiiPKiS1_PyS1_iS__param_0,
	.param .u32 _Z24format_nlist_fill_b_se_aPiiiPKiS1_PyS1_iS__param_1,
	.param .u32 _Z24format_nlist_fill_b_se_aPiiiPKiS1_PyS1_iS__param_2,
	.param .u64 .ptr .align 1 _Z24format_nlist_fill_b_se_aPiiiPKiS1_PyS1_iS__param_3,
	.param .u64 .ptr .align 1 _Z24format_nlist_fill_b_se_aPiiiPKiS1_PyS1_iS__param_4,
	.param .u64 .ptr .align 1 _Z24format_nlist_fill_b_se_aPiiiPKiS1_PyS1_iS__param_5,
	.param .u64 .ptr .align 1 _Z24format_nlist_fill_b_se_aPiiiPKiS1_PyS1_iS__param_6,
	.param .u32 _Z24format_nlist_fill_b_se_aPiiiPKiS1_PyS1_iS__param_7,
	.param .u64 .ptr .align 1 _Z24format_nlist_fill_b_se_aPiiiPKiS1_PyS1_iS__param_8
)
{
	.reg .pred 	%p<14>;
	.reg .b32 	%r<70>;
	.reg .b64 	%rd<68>;
	.reg .b64 	%fd<3>;

	ld.param.u64 	%rd27, [_Z24format_nlist_fill_b_se_aPiiiPKiS1_PyS1_iS__param_0];
	ld.param.u32 	%r21, [_Z24format_nlist_fill_b_se_aPiiiPKiS1_PyS1_iS__param_1];
	ld.param.u32 	%r22, [_Z24format_nlist_fill_b_se_aPiiiPKiS1_PyS1_iS__param_2];
	ld.param.u64 	%rd28, [_Z24format_nlist_fill_b_se_aPiiiPKiS1_PyS1_iS__param_5];
	ld.param.u64 	%rd30, [_Z24format_nlist_fill_b_se_aPiiiPKiS1_PyS1_iS__param_6];
	ld.param.u32 	%r23, [_Z24format_nlist_fill_b_se_aPiiiPKiS1_PyS1_iS__param_7];
	ld.param.u64 	%rd29, [_Z24format_nlist_fill_b_se_aPiiiPKiS1_PyS1_iS__param_8];
	cvta.to.global.u64 	%rd1, %rd30;
	mov.u32 	%r24, %ctaid.x;
	mov.u32 	%r25, %ntid.x;
	mov.u32 	%r26, %tid.x;
	mad.lo.s32 	%r1, %r24, %r25, %r26;
	setp.ge.u32 	%p1, %r1, %r22;
	@%p1 bra 	$L__BB2_19;
	cvta.to.global.u64 	%rd31, %rd28;
	cvta.to.global.u64 	%rd2, %rd29;
	mul.lo.s32 	%r27, %r21, %r1;
	cvt.u64.u32 	%rd3, %r27;
	mul.lo.s32 	%r2, %r23, %r1;
	mul.wide.u32 	%rd32, %r2, 4;
	add.s64 	%rd4, %rd2, %rd32;
	shl.b32 	%r28, %r22, 8;
	cvt.s64.s32 	%rd33, %r28;
	shl.b32 	%r29, %r1, 8;
	cvt.u64.u32 	%rd34, %r29;
	add.s64 	%rd35, %rd33, %rd34;
	shl.b64 	%rd36, %rd35, 3;
	add.s64 	%rd5, %rd31, %rd36;
	setp.lt.s32 	%p2, %r23, 1;
	@%p2 bra 	$L__BB2_14;
	and.b32  	%r3, %r23, 15;
	setp.lt.u32 	%p3, %r23, 16;
	mov.b32 	%r64, 0;
	@%p3 bra 	$L__BB2_5;
	and.b32  	%r64, %r23, 2147483632;
	neg.s32 	%r68, %r64;
	add.s64 	%rd64, %rd1, 32;
	add.s64 	%rd38, %rd32, %rd2;
	add.s64 	%rd63, %rd38, 32;
$L__BB2_4:
	.pragma "nounroll";
	ld.global.u32 	%r31, [%rd64+-32];
	st.global.u32 	[%rd63+-32], %r31;
	ld.global.u32 	%r32, [%rd64+-28];
	st.global.u32 	[%rd63+-28], %r32;
	ld.global.u32 	%r33, [%rd64+-24];
	st.global.u32 	[%rd63+-24], %r33;
	ld.global.u32 	%r34, [%rd64+-20];
	st.global.u32 	[%rd63+-20], %r34;
	ld.global.u32 	%r35, [%rd64+-16];
	st.global.u32 	[%rd63+-16], %r35;
	ld.global.u32 	%r36, [%rd64+-12];
	st.global.u32 	[%rd63+-12], %r36;
	ld.global.u32 	%r37, [%rd64+-8];
	st.global.u32 	[%rd63+-8], %r37;
	ld.global.u32 	%r38, [%rd64+-4];
	st.global.u32 	[%rd63+-4], %r38;
	ld.global.u32 	%r39, [%rd64];
	st.global.u32 	[%rd63], %r39;
	ld.global.u32 	%r40, [%rd64+4];
	st.global.u32 	[%rd63+4], %r40;
	ld.global.u32 	%r41, [%rd64+8];
	st.global.u32 	[%rd63+8], %r41;
	ld.global.u32 	%r42, [%rd64+12];
	st.global.u32 	[%rd63+12], %r42;
	ld.global.u32 	%r43, [%rd64+16];
	st.global.u32 	[%rd63+16], %r43;
	ld.global.u32 	%r44, [%rd64+20];
	st.global.u32 	[%rd63+20], %r44;
	ld.global.u32 	%r45, [%rd64+24];
	st.global.u32 	[%rd63+24], %r45;
	ld.global.u32 	%r46, [%rd64+28];
	st.global.u32 	[%rd63+28], %r46;
	add.s32 	%r68, %r68, 16;
	add.s64 	%rd64, %rd64, 64;
	add.s64 	%rd63, %rd63, 64;
	setp.eq.s32 	%p4, %r68, 0;
	@%p4 bra 	$L__BB2_5;
	bra.uni 	$L__BB2_4;
$L__BB2_5:
	setp.eq.s32 	%p5, %r3, 0;
	@%p5 bra 	$L__BB2_14;
	and.b32  	%r7, %r23, 7;
	setp.lt.u32 	%p6, %r3, 8;
	@%p6 bra 	$L__BB2_8;
	mul.wide.u32 	%rd39, %r64, 4;
	add.s64 	%rd40, %rd1, %rd39;
	ld.global.u32 	%r47, [%rd40];
	add.s64 	%rd41, %rd4, %rd39;
	st.global.u32 	[%rd41], %r47;
	ld.global.u32 	%r48, [%rd40+4];
	st.global.u32 	[%rd41+4], %r48;
	ld.global.u32 	%r49, [%rd40+8];
	st.global.u32 	[%rd41+8], %r49;
	ld.global.u32 	%r50, [%rd40+12];
	st.global.u32 	[%rd41+12], %r50;
	ld.global.u32 	%r51, [%rd40+16];
	st.global.u32 	[%rd41+16], %r51;
	ld.global.u32 	%r52, [%rd40+20];
	st.global.u32 	[%rd41+20], %r52;
	ld.global.u32 	%r53, [%rd40+24];
	st.global.u32 	[%rd41+24], %r53;
	ld.global.u32 	%r54, [%rd40+28];
	st.global.u32 	[%rd41+28], %r54;
	add.s32 	%r64, %r64, 8;
$L__BB2_8:
	setp.eq.s32 	%p7, %r7, 0;
	@%p7 bra 	$L__BB2_14;
	and.b32  	%r10, %r23, 3;
	setp.lt.u32 	%p8, %r7, 4;
	@%p8 bra 	$L__BB2_11;
	mul.wide.u32 	%rd42, %r64, 4;
	add.s64 	%rd43, %rd1, %rd42;
	ld.global.u32 	%r55, [%rd43];
	add.s64 	%rd44, %rd4, %rd42;
	st.global.u32 	[%rd44], %r55;
	ld.global.u32 	%r56, [%rd43+4];
	st.global.u32 	[%rd44+4], %r56;
	ld.global.u32 	%r57, [%rd43+8];
	st.global.u32 	[%rd44+8], %r57;
	ld.global.u32 	%r58, [%rd43+12];
	st.global.u32 	[%rd44+12], %r58;
	add.s32 	%r64, %r64, 4;
$L__BB2_11:
	setp.eq.s32 	%p9, %r10, 0;
	@%p9 bra 	$L__BB2_14;
	mul.wide.u32 	%rd45, %r64, 4;
	add.s64 	%rd47, %rd45, %rd32;
	add.s64 	%rd62, %rd2, %rd47;
	add.s64 	%rd61, %rd1, %rd45;
	neg.s32 	%r67, %r10;
$L__BB2_13:
	.pragma "nounroll";
	ld.global.u32 	%r59, [%rd61];
	st.global.u32 	[%rd62], %r59;
	add.s64 	%rd62, %rd62, 4;
	add.s64 	%rd61, %rd61, 4;
	add.s32 	%r67, %r67, 1;
	setp.ne.s32 	%p10, %r67, 0;
	@%p10 bra 	$L__BB2_13;
$L__BB2_14:
	ld.global.u64 	%rd66, [%rd5];
	ld.global.u64 	%rd67, [%rd5+2040];
	setp.eq.s64 	%p11, %rd66, %rd67;
	@%p11 bra 	$L__BB2_19;
	cvta.to.global.u64 	%rd16, %rd27;
	mov.b32 	%r69, 0;
$L__BB2_16:
	cvt.rn.f64.u64 	%fd1, %rd66;
	div.rn.f64 	%fd2, %fd1, 0d430C6BF526340000;
	cvt.rzi.s32.f64 	%r61, %fd2;
	mul.wide.s32 	%rd48, %r61, 4;
	add.s64 	%rd23, %rd4, %rd48;
	ld.global.u32 	%r19, [%rd23];
	add.s64 	%rd49, %rd1, %rd48;
	ld.global.u32 	%r62, [%rd49+4];
	setp.ge.s32 	%p12, %r19, %r62;
	@%p12 bra 	$L__BB2_18;
	cvt.s64.s32 	%rd50, %r19;
	shr.u64 	%rd51, %rd66, 5;
	mul.hi.u64 	%rd52, %rd51, 755578637259143235;
	shr.u64 	%rd53, %rd52, 7;
	mul.lo.s64 	%rd54, %rd53, 100000;
	sub.s64 	%rd55, %rd66, %rd54;
	add.s32 	%r63, %r19, 1;
	st.global.u32 	[%rd23], %r63;
	add.s64 	%rd56, %rd50, %rd3;
	shl.b64 	%rd57, %rd56, 2;
	add.s64 	%rd58, %rd16, %rd57;
	st.global.u32 	[%rd58], %rd55;
	ld.global.u64 	%rd67, [%rd5+2040];
$L__BB2_18:
	add.s32 	%r69, %r69, 1;
	mul.wide.u32 	%rd59, %r69, 8;
	add.s64 	%rd60, %rd5, %rd59;
	ld.global.u64 	%rd66, [%rd60];
	setp.ne.s64 	%p13, %rd66, %rd67;
	@%p13 bra 	$L__BB2_16;
$L__BB2_19:
	ret;

}
	// .globl	_Z23compute_descriptor_se_aPfiS_iS_iPKiPKfS3_PiiS3_ffPdi
.visible .entry _Z23compute_descriptor_se_aPfiS_iS_iPKiPKfS3_PiiS3_ffPdi(
	.param .u64 .ptr .align 1 _Z23compute_descriptor_se_aPfiS_iS_iPKiPKfS3_PiiS3_ffPdi_param_0,
	.param .u32 _Z23compute_descriptor_se_aPfiS_iS_iPKiPKfS3_PiiS3_ffPdi_param_1,
	.param .u64 .ptr .align 1 _Z23compute_descriptor_se_aPfiS_iS_iPKiPKfS3_PiiS3_ffPdi_param_2,
	.param .u32 _Z23compute_descriptor_se_aPfiS_iS_iPKiPKfS3_PiiS3_ffPdi_param_3,
	.param .u64 .ptr .align 1 _Z23compute_descriptor_se_aPfiS_iS_iPKiPKfS3_PiiS3_ffPdi_param_4,
	.param .u32 _Z23compute_descriptor_se_aPfiS_iS_iPKiPKfS3_PiiS3_ffPdi_param_5,
	.param .u64 .ptr .align 1 _Z23compute_descriptor_se_aPfiS_iS_iPKiPKfS3_PiiS3_ffPdi_param_6,
	.param .u64 .ptr .align 1 _Z23compute_descriptor_se_aPfiS_iS_iPKiPKfS3_PiiS3_ffPdi_param_7,
	.param .u64 .ptr .align 1 _Z23compute_descriptor_se_aPfiS_iS_iPKiPKfS3_PiiS3_ffPdi_param_8,
	.param .u64 .ptr .align 1 _Z23compute_descriptor_se_aPfiS_iS_iPKiPKfS3_PiiS3_ffPdi_param_9,
	.param .u32 _Z23compute_descriptor_se_aPfiS_iS_iPKiPKfS3_PiiS3_ffPdi_param_10,
	.param .u64 .ptr .align 1 _Z23compute_descriptor_se_aPfiS_iS_iPKiPKfS3_PiiS3_ffPdi_param_11,
	.param .f32 _Z23compute_descriptor_se_aPfiS_iS_iPKiPKfS3_PiiS3_ffPdi_param_12,
	.param .f32 _Z23compute_descriptor_se_aPfiS_iS_iPKiPKfS3_PiiS3_ffPdi_param_13,
	.param .u64 .ptr .align 1 _Z23compute_descriptor_se_aPfiS_iS_iPKiPKfS3_PiiS3_ffPdi_param_14,
	.param .u32 _Z23compute_descriptor_se_aPfiS_iS_iPKiPKfS3_PiiS3_ffPdi_param_15
)
{
	.reg .pred 	%p<5>;
	.reg .b32 	%r<113>;
	.reg .b32 	%f<111>;
	.reg .b64 	%rd<103>;
	.reg .b64 	%fd<181>;

	ld.param.u64 	%rd6, [_Z23compute_descriptor_se_aPfiS_iS_iPKiPKfS3_PiiS3_ffPdi_param_0];
	ld.param.u32 	%r5, [_Z23compute_descriptor_se_aPfiS_iS_iPKiPKfS3_PiiS3_ffPdi_param_1];
	ld.param.u64 	%rd7, [_Z23compute_descriptor_se_aPfiS_iS_iPKiPKfS3_PiiS3_ffPdi_param_2];
	ld.param.u32 	%r6, [_Z23compute_descriptor_se_aPfiS_iS_iPKiPKfS3_PiiS3_ffPdi_param_3];
	ld.param.u64 	%rd8, [_Z23compute_descriptor_se_aPfiS_iS_iPKiPKfS3_PiiS3_ffPdi_param_4];
	ld.param.u32 	%r7, [_Z23compute_descriptor_se_aPfiS_iS_iPKiPKfS3_PiiS3_ffPdi_param_5];
	ld.param.u64 	%rd12, [_Z23compute_descriptor_se_aPfiS_iS_iPKiPKfS3_PiiS3_ffPdi_param_9];
	ld.param.u32 	%r8, [_Z23compute_descriptor_se_aPfiS_iS_iPKiPKfS3_PiiS3_ffPdi_param_10];
	ld.param.u64 	%rd13, [_Z23compute_descriptor_se_aPfiS_iS_iPKiPKfS3_PiiS3_ffPdi_param_11];
	ld.param.f32 	%f13, [_Z23compute_descriptor_se_aPfiS_iS_iPKiPKfS3_PiiS3_ffPdi_param_12];
	ld.param.f32 	%f14, [_Z23compute_descriptor_se_aPfiS_iS_iPKiPKfS3_PiiS3_ffPdi_param_13];
	ld.param.u64 	%rd14, [_Z23compute_descriptor_se_aPfiS_iS_iPKiPKfS3_PiiS3_ffPdi_param_14];
	ld.param.u32 	%r9, [_Z23compute_descriptor_se_aPfiS_iS_iPKiPKfS3_PiiS3_ffPdi_param_15];
	mov.u32 	%r1, %ctaid.y;
	mov.u32 	%r10, %ctaid.x;
	mov.u32 	%r11, %ntid.x;
	mov.u32 	%r12, %tid.x;
	mad.lo.s32 	%r2, %r10, %r11, %r12;
	setp.ge.u32 	%p1, %r2, %r9;
	@%p1 bra 	$L__BB3_8;
	cvta.to.global.u64 	%rd15, %rd12;
	cvta.to.global.u64 	%rd16, %rd14;
	cvta.to.global.u64 	%rd17, %rd6;
	cvta.to.global.u64 	%rd18, %rd7;
	mul.lo.s32 	%r13, %r5, %r1;
	mul.wide.u32 	%rd19, %r13, 4;
	add.s64 	%rd20, %rd17, %rd19;
	mul.lo.s32 	%r14, %r6, %r1;
	cvt.u64.u32 	%rd21, %r14;
	mul.lo.s32 	%r3, %r7, %r1;
	mul.lo.s32 	%r15, %r8, %r1;
	mul.lo.s32 	%r16, %r15, 3;
	mul.wide.u32 	%rd22, %r16, 8;
	add.s64 	%rd1, %rd16, %rd22;
	cvt.u64.u32 	%rd23, %r15;
	cvt.u64.u32 	%rd24, %r2;
	add.s64 	%rd25, %rd23, %rd24;
	shl.b64 	%rd26, %rd25, 2;
	add.s64 	%rd2, %rd15, %rd26;
	ld.global.u32 	%r4, [%rd2];
	setp.gt.s32 	%p2, %r4, -1;
	shl.b32 	%r17, %r2, 2;
	mul.wide.s32 	%rd27, %r17, 4;
	add.s64 	%rd3, %rd20, %rd27;
	mul.lo.s32 	%r18, %r2, 12;
	cvt.s64.s32 	%rd28, %r18;
	add.s64 	%rd29, %rd21, %rd28;
	shl.b64 	%rd30, %rd29, 2;
	add.s64 	%rd4, %rd18, %rd30;
	mov.f64 	%fd180, 0d0000000000000000;
	@%p2 bra 	$L__BB3_3;
	ld.global.f32 	%f110, [%rd3];
	ld.global.f32 	%f109, [%rd3+4];
	ld.global.f32 	%f108, [%rd3+8];
	ld.global.f32 	%f107, [%rd3+12];
	bra.uni 	$L__BB3_7;
$L__BB3_3:
	cvta.to.global.u64 	%rd31, %rd8;
	cvta.to.global.u64 	%rd32, %rd13;
	cvt.u64.u32 	%rd33, %r3;
	mul.lo.s32 	%r19, %r2, 3;
	mul.lo.s32 	%r20, %r1, 3;
	mul.lo.s32 	%r21, %r4, 3;
	mul.wide.u32 	%rd34, %r21, 4;
	add.s64 	%rd35, %rd32, %rd34;
	ld.global.f32 	%f15, [%rd35];
	mul.wide.u32 	%rd36, %r20, 4;
	add.s64 	%rd37, %rd32, %rd36;
	ld.global.f32 	%f16, [%rd37];
	sub.f32 	%f17, %f15, %f16;
	cvt.f64.f32 	%fd12, %f17;
	cvt.u64.u32 	%rd38, %r19;
	mul.wide.u32 	%rd39, %r19, 8;
	add.s64 	%rd5, %rd1, %rd39;
	st.global.f64 	[%rd5], %fd12;
	add.s64 	%rd40, %rd38, %rd33;
	shl.b64 	%rd41, %rd40, 2;
	add.s64 	%rd42, %rd31, %rd41;
	st.global.f32 	[%rd42], %f17;
	ld.global.u32 	%r22, [%rd2];
	mul.lo.s32 	%r23, %r22, 3;
	mul.wide.s32 	%rd43, %r23, 4;
	add.s64 	%rd44, %rd32, %rd43;
	ld.global.f32 	%f18, [%rd44+4];
	ld.global.f32 	%f19, [%rd37+4];
	sub.f32 	%f20, %f18, %f19;
	cvt.f64.f32 	%fd13, %f20;
	add.s32 	%r24, %r19, 1;
	cvt.u64.u32 	%rd45, %r24;
	mul.wide.u32 	%rd46, %r24, 8;
	add.s64 	%rd47, %rd1, %rd46;
	st.global.f64 	[%rd47], %fd13;
	add.s64 	%rd48, %rd45, %rd33;
	shl.b64 	%rd49, %rd48, 2;
	add.s64 	%rd50, %rd31, %rd49;
	st.global.f32 	[%rd50], %f20;
	ld.global.u32 	%r25, [%rd2];
	mul.lo.s32 	%r26, %r25, 3;
	mul.wide.s32 	%rd51, %r26, 4;
	add.s64 	%rd52, %rd32, %rd51;
	ld.global.f32 	%f21, [%rd52+8];
	ld.global.f32 	%f22, [%rd37+8];
	sub.f32 	%f23, %f21, %f22;
	cvt.f64.f32 	%fd14, %f23;
	add.s32 	%r27, %r19, 2;
	cvt.u64.u32 	%rd53, %r27;
	mul.wide.u32 	%rd54, %r27, 8;
	add.s64 	%rd55, %rd1, %rd54;
	st.global.f64 	[%rd55], %fd14;
	add.s64 	%rd56, %rd53, %rd33;
	shl.b64 	%rd57, %rd56, 2;
	add.s64 	%rd58, %rd31, %rd57;
	st.global.f32 	[%rd58], %f23;
	ld.global.f64 	%fd15, [%rd5];
	ld.global.f64 	%fd16, [%rd5+8];
	mul.f64 	%fd17, %fd16, %fd16;
	fma.rn.f64 	%fd18, %fd15, %fd15, %fd17;
	ld.global.f64 	%fd19, [%rd5+16];
	fma.rn.f64 	%fd1, %fd19, %fd19, %fd18;
	sqrt.rn.f64 	%fd20, %fd1;
	rcp.rn.f64 	%fd2, %fd20;
	mul.f64 	%fd3, %fd1, %fd2;
	cvt.f64.f32 	%fd4, %f13;
	cvt.f64.f32 	%fd5, %f14;
	setp.lt.f64 	%p3, %fd3, %fd4;
	mov.f64 	%fd179, 0d3FF0000000000000;
	@%p3 bra 	$L__BB3_6;
	setp.geu.f64 	%p4, %fd3, %fd5;
	mov.f64 	%fd179, 0d0000000000000000;
	@%p4 bra 	$L__BB3_6;
	sub.f64 	%fd22, %fd3, %fd4;
	sub.f64 	%fd23, %fd5, %fd4;
	div.rn.f64 	%fd24, %fd22, %fd23;
	rcp.rn.f64 	%fd25, %fd23;
	mul.f64 	%fd26, %fd24, %fd24;
	mul.f64 	%fd27, %fd24, %fd26;
	mul.f64 	%fd28, %fd24, 0dC018000000000000;
	mul.f64 	%fd29, %fd24, %fd28;
	fma.rn.f64 	%fd30, %fd24, 0d402E000000000000, %fd29;
	add.f64 	%fd31, %fd30, 0dC024000000000000;
	fma.rn.f64 	%fd179, %fd27, %fd31, 0d3FF0000000000000;
	mul.f64 	%fd32, %fd24, 0d4008000000000000;
	mul.f64 	%fd33, %fd24, %fd32;
	mul.f64 	%fd34, %fd33, %fd31;
	fma.rn.f64 	%fd35, %fd24, 0dC028000000000000, 0d402E000000000000;
	fma.rn.f64 	%fd36, %fd27, %fd35, %fd34;
	mul.f64 	%fd180, %fd25, %fd36;
$L__BB3_6:
	mul.f64 	%fd37, %fd2, %fd2;
	mul.f64 	%fd38, %fd37, %fd37;
	mul.f64 	%fd39, %fd3, %fd38;
	rcp.rn.f64 	%fd40, %fd3;
	cvt.rn.f32.f64 	%f24, %fd40;
	st.global.f32 	[%rd3], %f24;
	ld.global.f64 	%fd41, [%rd5];
	div.rn.f64 	%fd42, %fd41, %fd1;
	cvt.rn.f32.f64 	%f25, %fd42;
	st.global.f32 	[%rd3+4], %f25;
	ld.global.f64 	%fd43, [%rd5+8];
	div.rn.f64 	%fd44, %fd43, %fd1;
	cvt.rn.f32.f64 	%f26, %fd44;
	st.global.f32 	[%rd3+8], %f26;
	ld.global.f64 	%fd45, [%rd5+16];
	div.rn.f64 	%fd46, %fd45, %fd1;
	cvt.rn.f32.f64 	%f27, %fd46;
	st.global.f32 	[%rd3+12], %f27;
	ld.global.f64 	%fd47, [%rd5];
	mul.f64 	%fd48, %fd39, %fd47;
	mul.f64 	%fd49, %fd179, %fd48;
	cvt.f64.f32 	%fd50, %f24;
	mul.f64 	%fd51, %fd180, %fd50;
	mul.f64 	%fd52, %fd47, %fd51;
	mul.f64 	%fd53, %fd2, %fd52;
	sub.f64 	%fd54, %fd49, %fd53;
	cvt.rn.f32.f64 	%f28, %fd54;
	st.global.f32 	[%rd4], %f28;
	ld.global.f64 	%fd55, [%rd5+8];
	mul.f64 	%fd56, %fd39, %fd55;
	mul.f64 	%fd57, %fd179, %fd56;
	ld.global.f32 	%f29, [%rd3];
	cvt.f64.f32 	%fd58, %f29;
	mul.f64 	%fd59, %fd180, %fd58;
	mul.f64 	%fd60, %fd55, %fd59;
	mul.f64 	%fd61, %fd2, %fd60;
	sub.f64 	%fd62, %fd57, %fd61;
	cvt.rn.f32.f64 	%f30, %fd62;
	st.global.f32 	[%rd4+4], %f30;
	ld.global.f64 	%fd63, [%rd5+16];
	mul.f64 	%fd64, %fd39, %fd63;
	mul.f64 	%fd65, %fd179, %fd64;
	ld.global.f32 	%f31, [%rd3];
	cvt.f64.f32 	%fd66, %f31;
	mul.f64 	%fd67, %fd180, %fd66;
	mul.f64 	%fd68, %fd63, %fd67;
	mul.f64 	%fd69, %fd2, %fd68;
	sub.f64 	%fd70, %fd65, %fd69;
	cvt.rn.f32.f64 	%f32, %fd70;
	st.global.f32 	[%rd4+8], %f32;
	ld.global.f64 	%fd71, [%rd5];
	add.f64 	%fd72, %fd71, %fd71;
	mul.f64 	%fd73, %fd71, %fd72;
	mul.f64 	%fd74, %fd38, %fd73;
	sub.f64 	%fd75, %fd74, %fd37;
	mul.f64 	%fd76, %fd179, %fd75;
	ld.global.f32 	%f33, [%rd3+4];
	cvt.f64.f32 	%fd77, %f33;
	mul.f64 	%fd78, %fd180, %fd77;
	mul.f64 	%fd79, %fd71, %fd78;
	mul.f64 	%fd80, %fd2, %fd79;
	sub.f64 	%fd81, %fd76, %fd80;
	cvt.rn.f32.f64 	%f34, %fd81;
	st.global.f32 	[%rd4+12], %f34;
	ld.global.f64 	%fd82, [%rd5];
	add.f64 	%fd83, %fd82, %fd82;
	ld.global.f64 	%fd84, [%rd5+8];
	mul.f64 	%fd85, %fd83, %fd84;
	mul.f64 	%fd86, %fd38, %fd85;
	mul.f64 	%fd87, %fd179, %fd86;
	ld.global.f32 	%f35, [%rd3+4];
	cvt.f64.f32 	%fd88, %f35;
	mul.f64 	%fd89, %fd180, %fd88;
	mul.f64 	%fd90, %fd84, %fd89;
	mul.f64 	%fd91, %fd2, %fd90;
	sub.f64 	%fd92, %fd87, %fd91;
	cvt.rn.f32.f64 	%f36, %fd92;
	st.global.f32 	[%rd4+16], %f36;
	ld.global.f64 	%fd93, [%rd5];
	add.f64 	%fd94, %fd93, %fd93;
	ld.global.f64 	%fd95, [%rd5+16];
	mul.f64 	%fd96, %fd94, %fd95;
	mul.f64 	%fd97, %fd38, %fd96;
	mul.f64 	%fd98, %fd179, %fd97;
	ld.global.f32 	%f37, [%rd3+4];
	cvt.f64.f32 	%fd99, %f37;
	mul.f64 	%fd100, %fd180, %fd99;
	mul.f64 	%fd101, %fd95, %fd100;
	mul.f64 	%fd102, %fd2, %fd101;
	sub.f64 	%fd103, %fd98, %fd102;
	cvt.rn.f32.f64 	%f38, %fd103;
	st.global.f32 	[%rd4+20], %f38;
	ld.global.f64 	%fd104, [%rd5+8];
	add.f64 	%fd105, %fd104, %fd104;
	ld.global.f64 	%fd106, [%rd5];
	mul.f64 	%fd107, %fd105, %fd106;
	mul.f64 	%fd108, %fd38, %fd107;
	mul.f64 	%fd109, %fd179, %fd108;
	ld.global.f32 	%f39, [%rd3+8];
	cvt.f64.f32 	%fd110, %f39;
	mul.f64 	%fd111, %fd180, %fd110;
	mul.f64 	%fd112, %fd106, %fd111;
	mul.f64 	%fd113, %fd2, %fd112;
	sub.f64 	%fd114, %fd109, %fd113;
	cvt.rn.f32.f64 	%f40, %fd114;
	st.global.f32 	[%rd4+24], %f40;
	ld.global.f64 	%fd115, [%rd5+8];
	add.f64 	%fd116, %fd115, %fd115;
	mul.f64 	%fd117, %fd115, %fd116;
	mul.f64 	%fd118, %fd38, %fd117;
	sub.f64 	%fd119, %fd118, %fd37;
	mul.f64 	%fd120, %fd179, %fd119;
	ld.global.f32 	%f41, [%rd3+8];
	cvt.f64.f32 	%fd121, %f41;
	mul.f64 	%fd122, %fd180, %fd121;
	mul.f64 	%fd123, %fd115, %fd122;
	mul.f64 	%fd124, %fd2, %fd123;
	sub.f64 	%fd125, %fd120, %fd124;
	cvt.rn.f32.f64 	%f42, %fd125;
	st.global.f32 	[%rd4+28], %f42;
	ld.global.f64 	%fd126, [%rd5+8];
	add.f64 	%fd127, %fd126, %fd126;
	ld.global.f64 	%fd128, [%rd5+16];
	mul.f64 	%fd129, %fd127, %fd128;
	mul.f64 	%fd130, %fd38, %fd129;
	mul.f64 	%fd131, %fd179, %fd130;
	ld.global.f32 	%f43, [%rd3+8];
	cvt.f64.f32 	%fd132, %f43;
	mul.f64 	%fd133, %fd180, %fd132;
	mul.f64 	%fd134, %fd128, %fd133;
	mul.f64 	%fd135, %fd2, %fd134;
	sub.f64 	%fd136, %fd131, %fd135;
	cvt.rn.f32.f64 	%f44, %fd136;
	st.global.f32 	[%rd4+32], %f44;
	ld.global.f64 	%fd137, [%rd5+16];
	add.f64 	%fd138, %fd137, %fd137;
	ld.global.f64 	%fd139, [%rd5];
	mul.f64 	%fd140, %fd138, %fd139;
	mul.f64 	%fd141, %fd38, %fd140;
	mul.f64 	%fd142, %fd179, %fd141;
	ld.global.f32 	%f45, [%rd3+12];
	cvt.f64.f32 	%fd143, %f45;
	mul.f64 	%fd144, %fd180, %fd143;
	mul.f64 	%fd145, %fd139, %fd144;
	mul.f64 	%fd146, %fd2, %fd145;
	sub.f64 	%fd147, %fd142, %fd146;
	cvt.rn.f32.f64 	%f46, %fd147;
	st.global.f32 	[%rd4+36], %f46;
	ld.global.f64 	%fd148, [%rd5+16];
	add.f64 	%fd149, %fd148, %fd148;
	ld.global.f64 	%fd150, [%rd5+8];
	mul.f64 	%fd151, %fd149, %fd150;
	mul.f64 	%fd152, %fd38, %fd151;
	mul.f64 	%fd153, %fd179, %fd152;
	ld.global.f32 	%f47, [%rd3+12];
	cvt.f64.f32 	%fd154, %f47;
	mul.f64 	%fd155, %fd180, %fd154;
	mul.f64 	%fd156, %fd150, %fd155;
	mul.f64 	%fd157, %fd2, %fd156;
	sub.f64 	%fd158, %fd153, %fd157;
	cvt.rn.f32.f64 	%f48, %fd158;
	st.global.f32 	[%rd4+40], %f48;
	ld.global.f64 	%fd159, [%rd5+16];
	add.f64 	%fd160, %fd159, %fd159;
	mul.f64 	%fd161, %fd159, %fd160;
	mul.f64 	%fd162, %fd38, %fd161;
	sub.f64 	%fd163, %fd162, %fd37;
	mul.f64 	%fd164, %fd179, %fd163;
	ld.global.f32 	%f49, [%rd3+12];
	cvt.f64.f32 	%fd165, %f49;
	mul.f64 	%fd166, %fd180, %fd165;
	mul.f64 	%fd167, %fd159, %fd166;
	mul.f64 	%fd168, %fd2, %fd167;
	sub.f64 	%fd169, %fd164, %fd168;
	cvt.rn.f32.f64 	%f50, %fd169;
	st.global.f32 	[%rd4+44], %f50;
	ld.global.f32 	%f51, [%rd3];
	cvt.f64.f32 	%fd170, %f51;
	mul.f64 	%fd171, %fd179, %fd170;
	cvt.rn.f32.f64 	%f110, %fd171;
	st.global.f32 	[%rd3], %f110;
	ld.global.f32 	%f52, [%rd3+4];
	cvt.f64.f32 	%fd172, %f52;
	mul.f64 	%fd173, %fd179, %fd172;
	cvt.rn.f32.f64 	%f109, %fd173;
	st.global.f32 	[%rd3+4], %f109;
	ld.global.f32 	%f53, [%rd3+8];
	cvt.f64.f32 	%fd174, %f53;
	mul.f64 	%fd175, %fd179, %fd174;
	cvt.rn.f32.f64 	%f108, %fd175;
	st.global.f32 	[%rd3+8], %f108;
	ld.global.f32 	%f54, [%rd3+12];
	cvt.f64.f32 	%fd176, %f54;
	mul.f64 	%fd177, %fd179, %fd176;
	cvt.rn.f32.f64 	%f107, %fd177;
	st.global.f32 	[%rd3+12], %f107;
$L__BB3_7:
	ld.param.u64 	%rd102, [_Z23compute_descriptor_se_aPfiS_iS_iPKiPKfS3_PiiS3_ffPdi_param_8];
	ld.param.u64 	%rd101, [_Z23compute_descriptor_se_aPfiS_iS_iPKiPKfS3_PiiS3_ffPdi_param_7];
	ld.param.u64 	%rd100, [_Z23compute_descriptor_se_aPfiS_iS_iPKiPKfS3_PiiS3_ffPdi_param_6];
	cvta.to.global.u64 	%rd59, %rd101;
	cvta.to.global.u64 	%rd60, %rd102;
	cvta.to.global.u64 	%rd61, %rd100;
	mul.wide.u32 	%rd62, %r1, 4;
	add.s64 	%rd63, %rd61, %rd62;
	ld.global.u32 	%r28, [%rd63];
	shl.b32 	%r29, %r2, 2;
	mad.lo.s32 	%r30, %r28, %r5, %r29;
	mul.wide.s32 	%rd64, %r30, 4;
	add.s64 	%rd65, %rd59, %rd64;
	ld.global.f32 	%f55, [%rd65];
	sub.f32 	%f56, %f110, %f55;
	add.s64 	%rd66, %rd60, %rd64;
	ld.global.f32 	%f57, [%rd66];
	div.rn.f32 	%f58, %f56, %f57;
	st.global.f32 	[%rd3], %f58;
	or.b32  	%r31, %r29, 1;
	ld.global.u32 	%r32, [%rd63];
	mad.lo.s32 	%r33, %r32, %r5, %r31;
	mul.wide.s32 	%rd67, %r33, 4;
	add.s64 	%rd68, %rd59, %rd67;
	ld.global.f32 	%f59, [%rd68];
	sub.f32 	%f60, %f109, %f59;
	add.s64 	%rd69, %rd60, %rd67;
	ld.global.f32 	%f61, [%rd69];
	div.rn.f32 	%f62, %f60, %f61;
	st.global.f32 	[%rd3+4], %f62;
	or.b32  	%r34, %r29, 2;
	ld.global.u32 	%r35, [%rd63];
	mad.lo.s32 	%r36, %r35, %r5, %r34;
	mul.wide.s32 	%rd70, %r36, 4;
	add.s64 	%rd71, %rd59, %rd70;
	ld.global.f32 	%f63, [%rd71];
	sub.f32 	%f64, %f108, %f63;
	add.s64 	%rd72, %rd60, %rd70;
	ld.global.f32 	%f65, [%rd72];
	div.rn.f32 	%f66, %f64, %f65;
	st.global.f32 	[%rd3+8], %f66;
	or.b32  	%r37, %r29, 3;
	ld.global.u32 	%r38, [%rd63];
	mad.lo.s32 	%r39, %r38, %r5, %r37;
	mul.wide.s32 	%rd73, %r39, 4;
	add.s64 	%rd74, %rd59, %rd73;
	ld.global.f32 	%f67, [%rd74];
	sub.f32 	%f68, %f107, %f67;
	add.s64 	%rd75, %rd60, %rd73;
	ld.global.f32 	%f69, [%rd75];
	div.rn.f32 	%f70, %f68, %f69;
	st.global.f32 	[%rd3+12], %f70;
	ld.global.f32 	%f71, [%rd4];
	ld.global.u32 	%r40, [%rd63];
	mul.lo.s32 	%r41, %r2, 12;
	mul.hi.s32 	%r42, %r41, 1431655766;
	shr.u32 	%r43, %r42, 31;
	add.s32 	%r44, %r42, %r43;
	mad.lo.s32 	%r45, %r40, %r5, %r44;
	mul.wide.s32 	%rd76, %r45, 4;
	add.s64 	%rd77, %rd60, %rd76;
	ld.global.f32 	%f72, [%rd77];
	div.rn.f32 	%f73, %f71, %f72;
	st.global.f32 	[%rd4], %f73;
	shl.b32 	%r46, %r2, 3;
	add.s32 	%r47, %r31, %r46;
	ld.global.f32 	%f74, [%rd4+4];
	ld.global.u32 	%r48, [%rd63];
	mul.hi.s32 	%r49, %r47, 1431655766;
	shr.u32 	%r50, %r49, 31;
	add.s32 	%r51, %r49, %r50;
	mad.lo.s32 	%r52, %r48, %r5, %r51;
	mul.wide.s32 	%rd78, %r52, 4;
	add.s64 	%rd79, %rd60, %rd78;
	ld.global.f32 	%f75, [%rd79];
	div.rn.f32 	%f76, %f74, %f75;
	st.global.f32 	[%rd4+4], %f76;
	add.s32 	%r53, %r34, %r46;
	ld.global.f32 	%f77, [%rd4+8];
	ld.global.u32 	%r54, [%rd63];
	mul.hi.s32 	%r55, %r53, 1431655766;
	shr.u32 	%r56, %r55, 31;
	add.s32 	%r57, %r55, %r56;
	mad.lo.s32 	%r58, %r54, %r5, %r57;
	mul.wide.s32 	%rd80, %r58, 4;
	add.s64 	%rd81, %rd60, %rd80;
	ld.global.f32 	%f78, [%rd81];
	div.rn.f32 	%f79, %f77, %f78;
	st.global.f32 	[%rd4+8], %f79;
	add.s32 	%r59, %r37, %r46;
	ld.global.f32 	%f80, [%rd4+12];
	ld.global.u32 	%r60, [%rd63];
	mul.hi.s32 	%r61, %r59, 1431655766;
	shr.u32 	%r62, %r61, 31;
	add.s32 	%r63, %r61, %r62;
	mad.lo.s32 	%r64, %r60, %r5, %r63;
	mul.wide.s32 	%rd82, %r64, 4;
	add.s64 	%rd83, %rd60, %rd82;
	ld.global.f32 	%f81, [%rd83];
	div.rn.f32 	%f82, %f80, %f81;
	st.global.f32 	[%rd4+12], %f82;
	add.s32 	%r65, %r59, 1;
	ld.global.f32 	%f83, [%rd4+16];
	ld.global.u32 	%r66, [%rd63];
	mul.hi.s32 	%r67, %r65, 1431655766;
	shr.u32 	%r68, %r67, 31;
	add.s32 	%r69, %r67, %r68;
	mad.lo.s32 	%r70, %r66, %r5, %r69;
	mul.wide.s32 	%rd84, %r70, 4;
	add.s64 	%rd85, %rd60, %rd84;
	ld.global.f32 	%f84, [%rd85];
	div.rn.f32 	%f85, %f83, %f84;
	st.global.f32 	[%rd4+16], %f85;
	add.s32 	%r71, %r59, 2;
	ld.global.f32 	%f86, [%rd4+20];
	ld.global.u32 	%r72, [%rd63];
	mul.hi.s32 	%r73, %r71, 1431655766;
	shr.u32 	%r74, %r73, 31;
	add.s32 	%r75, %r73, %r74;
	mad.lo.s32 	%r76, %r72, %r5, %r75;
	mul.wide.s32 	%rd86, %r76, 4;
	add.s64 	%rd87, %rd60, %rd86;
	ld.global.f32 	%f87, [%rd87];
	div.rn.f32 	%f88, %f86, %f87;
	st.global.f32 	[%rd4+20], %f88;
	add.s32 	%r77, %r59, 3;
	ld.global.f32 	%f89, [%rd4+24];
	ld.global.u32 	%r78, [%rd63];
	mul.hi.s32 	%r79, %r77, 1431655766;
	shr.u32 	%r80, %r79, 31;
	add.s32 	%r81, %r79, %r80;
	mad.lo.s32 	%r82, %r78, %r5, %r81;
	mul.wide.s32 	%rd88, %r82, 4;
	add.s64 	%rd89, %rd60, %rd88;
	ld.global.f32 	%f90, [%rd89];
	div.rn.f32 	%f91, %f89, %f90;
	st.global.f32 	[%rd4+24], %f91;
	add.s32 	%r83, %r59, 4;
	ld.global.f32 	%f92, [%rd4+28];
	ld.global.u32 	%r84, [%rd63];
	mul.hi.s32 	%r85, %r83, 1431655766;
	shr.u32 	%r86, %r85, 31;
	add.s32 	%r87, %r85, %r86;
	mad.lo.s32 	%r88, %r84, %r5, %r87;
	mul.wide.s32 	%rd90, %r88, 4;
	add.s64 	%rd91, %rd60, %rd90;
	ld.global.f32 	%f93, [%rd91];
	div.rn.f32 	%f94, %f92, %f93;
	st.global.f32 	[%rd4+28], %f94;
	add.s32 	%r89, %r59, 5;
	ld.global.f32 	%f95, [%rd4+32];
	ld.global.u32 	%r90, [%rd63];
	mul.hi.s32 	%r91, %r89, 1431655766;
	shr.u32 	%r92, %r91, 31;
	add.s32 	%r93, %r91, %r92;
	mad.lo.s32 	%r94, %r90, %r5, %r93;
	mul.wide.s32 	%rd92, %r94, 4;
	add.s64 	%rd93, %rd60, %rd92;
	ld.global.f32 	%f96, [%rd93];
	div.rn.f32 	%f97, %f95, %f96;
	st.global.f32 	[%rd4+32], %f97;
	add.s32 	%r95, %r59, 6;
	ld.global.f32 	%f98, [%rd4+36];
	ld.global.u32 	%r96, [%rd63];
	mul.hi.s32 	%r97, %r95, 1431655766;
	shr.u32 	%r98, %r97, 31;
	add.s32 	%r99, %r97, %r98;
	mad.lo.s32 	%r100, %r96, %r5, %r99;
	mul.wide.s32 	%rd94, %r100, 4;
	add.s64 	%rd95, %rd60, %rd94;
	ld.global.f32 	%f99, [%rd95];
	div.rn.f32 	%f100, %f98, %f99;
	st.global.f32 	[%rd4+36], %f100;
	add.s32 	%r101, %r59, 7;
	ld.global.f32 	%f101, [%rd4+40];
	ld.global.u32 	%r102, [%rd63];
	mul.hi.s32 	%r103, %r101, 1431655766;
	shr.u32 	%r104, %r103, 31;
	add.s32 	%r105, %r103, %r104;
	mad.lo.s32 	%r106, %r102, %r5, %r105;
	mul.wide.s32 	%rd96, %r106, 4;
	add.s64 	%rd97, %rd60, %rd96;
	ld.global.f32 	%f102, [%rd97];
	div.rn.f32 	%f103, %f101, %f102;
	st.global.f32 	[%rd4+40], %f103;
	add.s32 	%r107, %r59, 8;
	ld.global.f32 	%f104, [%rd4+44];
	ld.global.u32 	%r108, [%rd63];
	mul.hi.s32 	%r109, %r107, 1431655766;
	shr.u32 	%r110, %r109, 31;
	add.s32 	%r111, %r109, %r110;
	mad.lo.s32 	%r112, %r108, %r5, %r111;
	mul.wide.s32 	%rd98, %r112, 4;
	add.s64 	%rd99, %rd60, %rd98;
	ld.global.f32 	%f105, [%rd99];
	div.rn.f32 	%f106, %f104, %f105;
	st.global.f32 	[%rd4+44], %f106;
$L__BB3_8:
	ret;

}
	// .globl	_Z15BlockSortKernelIyLi64ELi4EEvPT_S1_
.visible .entry _Z15BlockSortKernelIyLi64ELi4EEvPT_S1_(
	.param .u64 .ptr .align 1 _Z15BlockSortKernelIyLi64ELi4EEvPT_S1__param_0,
	.param .u64 .ptr .align 1 _Z15BlockSortKernelIyLi64ELi4EEvPT_S1__param_1
)
.maxntid 64
{
	.reg .pred 	%p<10>;
	.reg .b16 	%rs<9>;
	.reg .b32 	%r<170>;
	.reg .b64 	%rd<52>;
	// demoted variable
	.shared .align 16 .b8 _ZZ15BlockSortKernelIyLi64ELi4EEvPT_S1_E12temp_storage[2336];
	ld.param.u64 	%rd20, [_Z15BlockSortKernelIyLi64ELi4EEvPT_S1__param_0];
	mov.u32 	%r38, %ctaid.x;
	shl.b32 	%r39, %r38, 8;
	cvt.s64.s32 	%rd1, %r39;
	mov.u32 	%r1, %tid.x;
	and.b32  	%r40, %r1, 31;
	shl.b32 	%r41, %r1, 2;
	and.b32  	%r42, %r41, 3968;
	or.b32  	%r43, %r42, %r40;
	cvta.to.global.u64 	%rd21, %rd20;
	cvt.u64.u32 	%rd22, %r43;
	add.s64 	%rd23, %rd22, %rd1;
	shl.b64 	%rd24, %rd23, 3;
	add.s64 	%rd25, %rd21, %rd24;
	ld.global.u64 	%rd26, [%rd25];
	ld.global.u64 	%rd27, [%rd25+256];
	ld.global.u64 	%rd28, [%rd25+512];
	ld.global.u64 	%rd29, [%rd25+768];
	// begin inline asm
	mov.u32 %r33, %laneid;
	// end inline asm
	add.s32 	%r44, %r33, %r42;
	shl.b32 	%r45, %r44, 3;
	mov.u32 	%r46, _ZZ15BlockSortKernelIyLi64ELi4EEvPT_S1_E12temp_storage;
	add.s32 	%r47, %r46, %r45;
	st.shared.u64 	[%r47], %rd26;
	st.shared.u64 	[%r47+256], %rd27;
	st.shared.u64 	[%r47+512], %rd28;
	st.shared.u64 	[%r47+768], %rd29;
	bar.warp.sync 	-1;
	mad.lo.s32 	%r48, %r33, 24, %r47;
	ld.shared.v2.u64 	{%rd51, %rd50}, [%r48];
	ld.shared.v2.u64 	{%rd49, %rd48}, [%r48+16];
	bar.sync 	0;
	shr.u32 	%r3, %r1, 5;
	setp.gt.u32 	%p2, %r1, 31;
	setp.ne.s32 	%p3, %r33, 0;
	add.s32 	%r4, %r46, %r41;
	mov.b64 	%rd17, 1;
	mov.b32 	%r34, 4;
	// begin inline asm
	shl.b64 %rd16, %rd17, %r34;
	// end inline asm
	add.s64 	%rd19, %rd16, -1;
	mov.b32 	%r168, 0;
	// begin inline asm
	shl.b64 %rd18, %rd19, %r168;
	// end inline asm
	shl.b32 	%r49, %r1, 5;
	add.s32 	%r5, %r4, %r49;
	or.pred  	%p1, %p2, %p3;
	add.s32 	%r6, %r49, %r46;
$L__BB4_1:
	setp.ne.s32 	%p4, %r33, 31;
	mov.b32 	%r81, 0;
	st.shared.u32 	[%r4], %r81;
	st.shared.u32 	[%r4+256], %r81;
	st.shared.u32 	[%r4+512], %r81;
	st.shared.u32 	[%r4+768], %r81;
	st.shared.u32 	[%r4+1024], %r81;
	st.shared.u32 	[%r4+1280], %r81;
	st.shared.u32 	[%r4+1536], %r81;
	st.shared.u32 	[%r4+1792], %r81;
	st.shared.u32 	[%r4+2048], %r81;
	// begin inline asm
	shr.b64 %rd30, %rd51, %r168;
	// end inline asm
	cvt.u32.u64 	%r84, %rd30;
	cvt.u32.u64 	%r85, %rd18;
	and.b32  	%r86, %r85, %r84;
	shl.b32 	%r87, %r86, 8;
	and.b32  	%r88, %r87, 1792;
	add.s32 	%r89, %r4, %r88;
	shr.u32 	%r90, %r86, 2;
	and.b32  	%r91, %r90, 1073741822;
	add.s32 	%r9, %r89, %r91;
	ld.shared.u16 	%rs1, [%r9];
	add.s16 	%rs5, %rs1, 1;
	st.shared.u16 	[%r9], %rs5;
	// begin inline asm
	shr.b64 %rd32, %rd50, %r168;
	// end inline asm
	cvt.u32.u64 	%r92, %rd32;
	and.b32  	%r93, %r85, %r92;
	shl.b32 	%r94, %r93, 8;
	and.b32  	%r95, %r94, 1792;
	add.s32 	%r96, %r4, %r95;
	shr.u32 	%r97, %r93, 2;
	and.b32  	%r98, %r97, 1073741822;
	add.s32 	%r10, %r96, %r98;
	ld.shared.u16 	%rs2, [%r10];
	add.s16 	%rs6, %rs2, 1;
	st.shared.u16 	[%r10], %rs6;
	// begin inline asm
	shr.b64 %rd34, %rd49, %r168;
	// end inline asm
	cvt.u32.u64 	%r99, %rd34;
	and.b32  	%r100, %r85, %r99;
	shl.b32 	%r101, %r100, 8;
	and.b32  	%r102, %r101, 1792;
	add.s32 	%r103, %r4, %r102;
	shr.u32 	%r104, %r100, 2;
	and.b32  	%r105, %r104, 1073741822;
	add.s32 	%r11, %r103, %r105;
	ld.shared.u16 	%rs3, [%r11];
	add.s16 	%rs7, %rs3, 1;
	st.shared.u16 	[%r11], %rs7;
	// begin inline asm
	shr.b64 %rd36, %rd48, %r168;
	// end inline asm
	cvt.u32.u64 	%r106, %rd36;
	and.b32  	%r107, %r85, %r106;
	shl.b32 	%r108, %r107, 8;
	and.b32  	%r109, %r108, 1792;
	add.s32 	%r110, %r4, %r109;
	shr.u32 	%r111, %r107, 2;
	and.b32  	%r112, %r111, 1073741822;
	add.s32 	%r12, %r110, %r112;
	ld.shared.u16 	%rs4, [%r12];
	add.s16 	%rs8, %rs4, 1;
	st.shared.u16 	[%r12], %rs8;
	bar.sync 	0;
	ld.shared.u32 	%r13, [%r5];
	ld.shared.u32 	%r113, [%r5+4];
	ld.shared.u32 	%r114, [%r5+8];
	ld.shared.u32 	%r115, [%r5+12];
	ld.shared.u32 	%r116, [%r5+16];
	ld.shared.u32 	%r117, [%r5+20];
	ld.shared.u32 	%r118, [%r5+24];
	ld.shared.u32 	%r119, [%r5+28];
	ld.shared.u32 	%r120, [%r5+32];
	add.s32 	%r14, %r113, %r13;
	add.s32 	%r15, %r114, %r14;
	add.s32 	%r16, %r115, %r15;
	add.s32 	%r17, %r116, %r16;
	add.s32 	%r18, %r117, %r17;
	add.s32 	%r19, %r118, %r18;
	add.s32 	%r20, %r119, %r19;
	add.s32 	%r58, %r120, %r20;
	mov.b32 	%r56, 1;
	mov.b32 	%r83, -1;
	// begin inline asm
	{  .reg .u32 r0;  .reg .pred p;  shfl.sync.up.b32 r0|p, %r58, %r56, %r81, %r83;  @p add.u32 r0, r0, %r58;  mov.u32 %r54, r0;}
	// end inline asm
	mov.b32 	%r62, 2;
	// begin inline asm
	{  .reg .u32 r0;  .reg .pred p;  shfl.sync.up.b32 r0|p, %r54, %r62, %r81, %r83;  @p add.u32 r0, r0, %r54;  mov.u32 %r60, r0;}
	// end inline asm
	mov.b32 	%r68, 4;
	// begin inline asm
	{  .reg .u32 r0;  .reg .pred p;  shfl.sync.up.b32 r0|p, %r60, %r68, %r81, %r83;  @p add.u32 r0, r0, %r60;  mov.u32 %r66, r0;}
	// end inline asm
	mov.b32 	%r74, 8;
	// begin inline asm
	{  .reg .u32 r0;  .reg .pred p;  shfl.sync.up.b32 r0|p, %r66, %r74, %r81, %r83;  @p add.u32 r0, r0, %r66;  mov.u32 %r72, r0;}
	// end inline asm
	mov.b32 	%r80, 16;
	// begin inline asm
	{  .reg .u32 r0;  .reg .pred p;  shfl.sync.up.b32 r0|p, %r72, %r80, %r81, %r83;  @p add.u32 r0, r0, %r72;  mov.u32 %r78, r0;}
	// end inline asm
	@%p4 bra 	$L__BB4_3;
	shl.b32 	%r121, %r3, 2;
	mov.u32 	%r122, _ZZ15BlockSortKernelIyLi64ELi4EEvPT_S1_E12temp_storage;
	add.s32 	%r123, %r122, %r121;
	st.shared.u32 	[%r123+2304], %r78;
$L__BB4_3:
	sub.s32 	%r124, %r78, %r58;
	setp.eq.s32 	%p7, %r3, 1;
	bar.sync 	0;
	ld.shared.v2.u32 	{%r125, %r126}, [_ZZ15BlockSortKernelIyLi64ELi4EEvPT_S1_E12temp_storage+2304];
	selp.b32 	%r167, %r125, %r167, %p7;
	add.s32 	%r24, %r126, %r125;
	selp.b32 	%r127, %r124, 0, %p3;
	add.s32 	%r128, %r167, %r127;
	selp.b32 	%r169, %r128, %r124, %p2;
	@%p1 bra 	$L__BB4_5;
	shl.b32 	%r169, %r24, 16;
	st.shared.u32 	[_ZZ15BlockSortKernelIyLi64ELi4EEvPT_S1_E12temp_storage+2316], %r169;
$L__BB4_5:
	setp.eq.s32 	%p8, %r1, 0;
	bar.sync 	0;
	ld.shared.u32 	%r129, [_ZZ15BlockSortKernelIyLi64ELi4EEvPT_S1_E12temp_storage+2316];
	selp.b32 	%r130, 0, %r129, %p8;
	add.s32 	%r131, %r169, %r130;
	add.s32 	%r132, %r13, %r131;
	add.s32 	%r133, %r14, %r131;
	add.s32 	%r134, %r15, %r131;
	add.s32 	%r135, %r16, %r131;
	add.s32 	%r136, %r17, %r131;
	add.s32 	%r137, %r18, %r131;
	add.s32 	%r138, %r19, %r131;
	add.s32 	%r139, %r20, %r131;
	st.shared.u32 	[%r5], %r131;
	st.shared.u32 	[%r5+4], %r132;
	st.shared.u32 	[%r5+8], %r133;
	st.shared.u32 	[%r5+12], %r134;
	st.shared.u32 	[%r5+16], %r135;
	st.shared.u32 	[%r5+20], %r136;
	st.shared.u32 	[%r5+24], %r137;
	st.shared.u32 	[%r5+28], %r138;
	st.shared.u32 	[%r5+32], %r139;
	bar.sync 	0;
	cvt.u32.u16 	%r140, %rs1;
	ld.shared.u16 	%r141, [%r9];
	add.s32 	%r28, %r141, %r140;
	cvt.u32.u16 	%r142, %rs2;
	ld.shared.u16 	%r143, [%r10];
	add.s32 	%r29, %r143, %r142;
	cvt.u32.u16 	%r144, %rs3;
	ld.shared.u16 	%r145, [%r11];
	add.s32 	%r30, %r145, %r144;
	cvt.u32.u16 	%r146, %rs4;
	ld.shared.u16 	%r147, [%r12];
	add.s32 	%r31, %r147, %r146;
	bar.sync 	0;
	setp.lt.u32 	%p9, %r168, 60;
	@%p9 bra 	$L__BB4_7;
	ld.param.u64 	%rd47, [_Z15BlockSortKernelIyLi64ELi4EEvPT_S1__param_1];
	cvt.u64.u32 	%rd38, %r1;
	shl.b32 	%r148, %r28, 3;
	mov.u32 	%r149, _ZZ15BlockSortKernelIyLi64ELi4EEvPT_S1_E12temp_storage;
	add.s32 	%r150, %r149, %r148;
	st.shared.u64 	[%r150], %rd51;
	shl.b32 	%r151, %r29, 3;
	add.s32 	%r152, %r149, %r151;
	st.shared.u64 	[%r152], %rd50;
	shl.b32 	%r153, %r30, 3;
	add.s32 	%r154, %r149, %r153;
	st.shared.u64 	[%r154], %rd49;
	shl.b32 	%r155, %r31, 3;
	add.s32 	%r156, %r149, %r155;
	st.shared.u64 	[%r156], %rd48;
	bar.sync 	0;
	mad.lo.s32 	%r157, %r1, -24, %r6;
	ld.shared.u64 	%rd39, [%r157];
	ld.shared.u64 	%rd40, [%r157+512];
	ld.shared.u64 	%rd41, [%r157+1024];
	ld.shared.u64 	%rd42, [%r157+1536];
	cvta.to.global.u64 	%rd43, %rd47;
	add.s64 	%rd44, %rd38, %rd1;
	shl.b64 	%rd45, %rd44, 3;
	add.s64 	%rd46, %rd43, %rd45;
	st.global.u64 	[%rd46], %rd39;
	st.global.u64 	[%rd46+512], %rd40;
	st.global.u64 	[%rd46+1024], %rd41;
	st.global.u64 	[%rd46+1536], %rd42;
	ret;
$L__BB4_7:
	add.s32 	%r168, %r168, 4;
	shl.b32 	%r158, %r28, 3;
	mov.u32 	%r159, _ZZ15BlockSortKernelIyLi64ELi4EEvPT_S1_E12temp_storage;
	add.s32 	%r160, %r159, %r158;
	st.shared.u64 	[%r160], %rd51;
	shl.b32 	%r161, %r29, 3;
	add.s32 	%r162, %r159, %r161;
	st.shared.u64 	[%r162], %rd50;
	shl.b32 	%r163, %r30, 3;
	add.s32 	%r164, %r159, %r163;
	st.shared.u64 	[%r164], %rd49;
	shl.b32 	%r165, %r31, 3;
	add.s32 	%r166, %r159, %r165;
	st.shared.u64 	[%r166], %rd48;
	bar.sync 	0;
	ld.shared.v2.u64 	{%rd51, %rd50}, [%r6];
	ld.shared.v2.u64 	{%rd49, %rd48}, [%r6+16];
	bar.sync 	0;
	bra.uni 	$L__BB4_1;

}


// ===== COMPILED SASS (sm_100) =====

	.target	sm_100

	.elftype	@"ET_EXEC"


//--------------------- .note.nv.tkinfo           --------------------------
	.section	.note.nv.tkinfo,"",@"SHT_NOTE"
	.sectionflags	@"SHF_NOTE_NV_TKINFO"
	.tkinfo
        /*0018*/ 	.word	0x00000002
        /*0030*/ 	.string	""
        /*0030*/ 	.string	"ptxas"
        /*0030*/ 	.string	"Cuda compilation tools, release 13.0, V13.0.88"
        /*0030*/ 	.string	"Build cuda_13.0.r13.0/compiler.36424714_0"
        /*0030*/ 	.string	"-arch sm_100 -m 64 "



//--------------------- .note.nv.cuinfo           --------------------------
	.section	.note.nv.cuinfo,"",@"SHT_NOTE"
	.sectionflags	@"SHF_NOTE_NV_CUINFO"
        /*0018*/ 	.short	0x0002
        /*001a*/ 	.short	0x0064
        /*001c*/ 	.short	0x0082
	.zero		2


//--------------------- .nv.info                  --------------------------
	.section	.nv.info,"",@"SHT_CUDA_INFO"
	.align	4


	//----- nvinfo : EIATTR_REGCOUNT
	.align		4
        /*0000*/ 	.byte	0x04, 0x2f
        /*0002*/ 	.short	(.L_29 - .L_28)
	.align		4
.L_28:
        /*0004*/ 	.word	index@(_Z14get_i_idx_se_aiPKiPi)
        /*0008*/ 	.word	0x0000000a


	//----- nvinfo : EIATTR_FRAME_SIZE
	.align		4
.L_29:
        /*000c*/ 	.byte	0x04, 0x11
        /*000e*/ 	.short	(.L_31 - .L_30)
	.align		4
.L_30:
        /*0010*/ 	.word	index@(_Z14get_i_idx_se_aiPKiPi)
        /*0014*/ 	.word	0x00000000


	//----- nvinfo : EIATTR_REGCOUNT
	.align		4
.L_31:
        /*0018*/ 	.byte	0x04, 0x2f
        /*001a*/ 	.short	(.L_33 - .L_32)
	.align		4
.L_32:
        /*001c*/ 	.word	index@(_Z24format_nlist_fill_a_se_aPKfPKiS2_S2_fPyPi)
        /*0020*/ 	.word	0x00000015


	//----- nvinfo : EIATTR_FRAME_SIZE
	.align		4
.L_33:
        /*0024*/ 	.byte	0x04, 0x11
        /*0026*/ 	.short	(.L_35 - .L_34)
	.align		4
.L_34:
        /*0028*/ 	.word	index@($__internal_5_$__cuda_sm20_dsqrt_rn_f64_mediumpath_v1)
        /*002c*/ 	.word	0x00000000


	//----- nvinfo : EIATTR_FRAME_SIZE
	.align		4
.L_35:
        /*0030*/ 	.byte	0x04, 0x11
        /*0032*/ 	.short	(.L_37 - .L_36)
	.align		4
.L_36:
        /*0034*/ 	.word	index@(_Z24format_nlist_fill_a_se_aPKfPKiS2_S2_fPyPi)
        /*0038*/ 	.word	0x00000000


	//----- nvinfo : EIATTR_REGCOUNT
	.align		4
.L_37:
        /*003c*/ 	.byte	0x04, 0x2f
        /*003e*/ 	.short	(.L_39 - .L_38)
	.align		4
.L_38:
        /*0040*/ 	.word	index@(_Z24format_nlist_fill_b_se_aPiiiPKiS1_PyS1_iS_)
        /*0044*/ 	.word	0x0000001e


	//----- nvinfo : EIATTR_FRAME_SIZE
	.align		4
.L_39:
        /*0048*/ 	.byte	0x04, 0x11
        /*004a*/ 	.short	(.L_41 - .L_40)
	.align		4
.L_40:
        /*004c*/ 	.word	index@($__internal_4_$__cuda_sm20_div_rn_f64_full)
        /*0050*/ 	.word	0x00000000


	//----- nvinfo : EIATTR_FRAME_SIZE
	.align		4
.L_41:
        /*0054*/ 	.byte	0x04, 0x11
        /*0056*/ 	.short	(.L_43 - .L_42)
	.align		4
.L_42:
        /*0058*/ 	.word	index@(_Z24format_nlist_fill_b_se_aPiiiPKiS1_PyS1_iS_)
        /*005c*/ 	.word	0x00000000


	//----- nvinfo : EIATTR_REGCOUNT
	.align		4
.L_43:
        /*0060*/ 	.byte	0x04, 0x2f
        /*0062*/ 	.short	(.L_45 - .L_44)
	.align		4
.L_44:
        /*0064*/ 	.word	index@(_Z23compute_descriptor_se_aPfiS_iS_iPKiPKfS3_PiiS3_ffPdi)
        /*0068*/ 	.word	0x0000002e


	//----- nvinfo : EIATTR_FRAME_SIZE
	.align		4
.L_45:
        /*006c*/ 	.byte	0x04, 0x11
        /*006e*/ 	.short	(.L_47 - .L_46)
	.align		4
.L_46:
        /*0070*/ 	.word	index@($__internal_3_$__cuda_sm3x_div_rn_noftz_f32_slowpath)
        /*0074*/ 	.word	0x00000000


	//----- nvinfo : EIATTR_FRAME_SIZE
	.align		4
.L_47:
        /*0078*/ 	.byte	0x04, 0x11
        /*007a*/ 	.short	(.L_49 - .L_48)
	.align		4
.L_48:
        /*007c*/ 	.word	index@($__internal_2_$__cuda_sm20_dsqrt_rn_f64_mediumpath_v1)
        /*0080*/ 	.word	0x00000000


	//----- nvinfo : EIATTR_FRAME_SIZE
	.align		4
.L_49:
        /*0084*/ 	.byte	0x04, 0x11
        /*0086*/ 	.short	(.L_51 - .L_50)
	.align		4
.L_50:
        /*0088*/ 	.word	index@($__internal_1_$__cuda_sm20_div_rn_f64_full)
        /*008c*/ 	.word	0x00000000


	//----- nvinfo : EIATTR_FRAME_SIZE
	.align		4
.L_51:
        /*0090*/ 	.byte	0x04, 0x11
        /*0092*/ 	.short	(.L_53 - .L_52)
	.align		4
.L_52:
        /*0094*/ 	.word	index@($__internal_0_$__cuda_sm20_dblrcp_rn_slowpath_v3)
        /*0098*/ 	.word	0x00000000


	//----- nvinfo : EIATTR_FRAME_SIZE
	.align		4
.L_53:
        /*009c*/ 	.byte	0x04, 0x11
        /*009e*/ 	.short	(.L_55 - .L_54)
	.align		4
.L_54:
        /*00a0*/ 	.word	index@(_Z23compute_descriptor_se_aPfiS_iS_iPKiPKfS3_PiiS3_ffPdi)
        /*00a4*/ 	.word	0x00000000


	//----- nvinfo : EIATTR_REGCOUNT
	.align		4
.L_55:
        /*00a8*/ 	.byte	0x04, 0x2f
        /*00aa*/ 	.short	(.L_57 - .L_56)
	.align		4
.L_56:
        /*00ac*/ 	.word	index@(_Z15BlockSortKernelIyLi64ELi4EEvPT_S1_)
        /*00b0*/ 	.word	0x00000028


	//----- nvinfo : EIATTR_FRAME_SIZE
	.align		4
.L_57:
        /*00b4*/ 	.byte	0x04, 0x11
        /*00b6*/ 	.short	(.L_59 - .L_58)
	.align		4
.L_58:
        /*00b8*/ 	.word	index@(_Z15BlockSortKernelIyLi64ELi4EEvPT_S1_)
        /*00bc*/ 	.word	0x00000000


	//----- nvinfo : EIATTR_MIN_STACK_SIZE
	.align		4
.L_59:
        /*00c0*/ 	.byte	0x04, 0x12
        /*00c2*/ 	.short	(.L_61 - .L_60)
	.align		4
.L_60:
        /*00c4*/ 	.word	index@(_Z15BlockSortKernelIyLi64ELi4EEvPT_S1_)
        /*00c8*/ 	.word	0x00000000


	//----- nvinfo : EIATTR_MIN_STACK_SIZE
	.align		4
.L_61:
        /*00cc*/ 	.byte	0x04, 0x12
        /*00ce*/ 	.short	(.L_63 - .L_62)
	.align		4
.L_62:
        /*00d0*/ 	.word	index@(_Z23compute_descriptor_se_aPfiS_iS_iPKiPKfS3_PiiS3_ffPdi)
        /*00d4*/ 	.word	0x00000000


	//----- nvinfo : EIATTR_MIN_STACK_SIZE
	.align		4
.L_63:
        /*00d8*/ 	.byte	0x04, 0x12
        /*00da*/ 	.short	(.L_65 - .L_64)
	.align		4
.L_64:
        /*00dc*/ 	.word	index@(_Z24format_nlist_fill_b_se_aPiiiPKiS1_PyS1_iS_)
        /*00e0*/ 	.word	0x00000000


	//----- nvinfo : EIATTR_MIN_STACK_SIZE
	.align		4
.L_65:
        /*00e4*/ 	.byte	0x04, 0x12
        /*00e6*/ 	.short	(.L_67 - .L_66)
	.align		4
.L_66:
        /*00e8*/ 	.word	index@(_Z24format_nlist_fill_a_se_aPKfPKiS2_S2_fPyPi)
        /*00ec*/ 	.word	0x00000000


	//----- nvinfo : EIATTR_MIN_STACK_SIZE
	.align		4
.L_67:
        /*00f0*/ 	.byte	0x04, 0x12
        /*00f2*/ 	.short	(.L_69 - .L_68)
	.align		4
.L_68:
        /*00f4*/ 	.word	index@(_Z14get_i_idx_se_aiPKiPi)
        /*00f8*/ 	.word	0x00000000
.L_69:


//--------------------- .nv.compat                --------------------------
	.section	.nv.compat,"",@"SHT_CUDA_COMPAT_INFO"
	.align	4
        /*0000*/ 	.byte	0x02, 0x09, 0x00, 0x00, 0x02, 0x02, 0x01, 0x00, 0x02, 0x05, 0x05, 0x00, 0x03, 0x07, 0x01, 0x01
        /*0010*/ 	.byte	0x02, 0x03, 0x00, 0x00, 0x02, 0x06, 0x01, 0x00, 0x04, 0x0b, 0x08, 0x00, 0x01, 0x00, 0x00, 0x00
        /*0020*/ 	.byte	0x00, 0x00, 0x00, 0x00


//--------------------- .nv.info._Z15BlockSortKernelIyLi64ELi4EEvPT_S1_ --------------------------
	.section	.nv.info._Z15BlockSortKernelIyLi64ELi4EEvPT_S1_,"",@"SHT_CUDA_INFO"
	.sectionflags	@""
	.align	4


	//----- nvinfo : EIATTR_CUDA_API_VERSION
	.align		4
        /*0000*/ 	.byte	0x04, 0x37
        /*0002*/ 	.short	(.L_71 - .L_70)
.L_70:
        /*0004*/ 	.word	0x00000082


	//----- nvinfo : EIATTR_KPARAM_INFO
	.align		4
.L_71:
        /*0008*/ 	.byte	0x04, 0x17
        /*000a*/ 	.short	(.L_73 - .L_72)
.L_72:
        /*000c*/ 	.word	0x00000000
        /*0010*/ 	.short	0x0001
        /*0012*/ 	.short	0x0008
        /*0014*/ 	.byte	0x00, 0xf5, 0x21, 0x00


	//----- nvinfo : EIATTR_KPARAM_INFO
	.align		4
.L_73:
        /*0018*/ 	.byte	0x04, 0x17
        /*001a*/ 	.short	(.L_75 - .L_74)
.L_74:
        /*001c*/ 	.word	0x00000000
        /*0020*/ 	.short	0x0000
        /*0022*/ 	.short	0x0000
        /*0024*/ 	.byte	0x00, 0xf5, 0x21, 0x00


	//----- nvinfo : EIATTR_SPARSE_MMA_MASK
	.align		4
.L_75:
        /*0028*/ 	.byte	0x03, 0x50
        /*002a*/ 	.short	0x0000


	//----- nvinfo : EIATTR_MAXREG_COUNT
	.align		4
        /*002c*/ 	.byte	0x03, 0x1b
        /*002e*/ 	.short	0x00ff


	//----- nvinfo : EIATTR_NUM_BARRIERS
	.align		4
        /*0030*/ 	.byte	0x02, 0x4c
        /*0032*/ 	.byte	0x01
	.zero		1


	//----- nvinfo : EIATTR_MERCURY_ISA_VERSION
	.align		4
        /*0034*/ 	.byte	0x03, 0x5f
        /*0036*/ 	.short	0x0101


	//----- nvinfo : EIATTR_COOP_GROUP_MASK_REGIDS
	.align		4
        /*0038*/ 	.byte	0x04, 0x29
        /*003a*/ 	.short	(.L_77 - .L_76)


	//   ....[0]....
.L_76:
        /*003c*/ 	.word	0xffffffff


	//   ....[1]....
        /*0040*/ 	.word	0xffffffff


	//   ....[2]....
        /*0044*/ 	.word	0xffffffff


	//   ....[3]....
        /*0048*/ 	.word	0xffffffff


	//   ....[4]....
        /*004c*/ 	.word	0xffffffff


	//   ....[5]....
        /*0050*/ 	.word	0xffffffff


	//----- nvinfo : EIATTR_COOP_GROUP_INSTR_OFFSETS
	.align		4
.L_77:
        /*0054*/ 	.byte	0x04, 0x28
        /*0056*/ 	.short	(.L_79 - .L_78)


	//   ....[0]....
.L_78:
        /*0058*/ 	.word	0x00000230


	//   ....[1]....
        /*005c*/ 	.word	0x00000710


	//   ....[2]....
        /*0060*/ 	.word	0x00000730


	//   ....[3]....
        /*0064*/ 	.word	0x00000750


	//   ....[4]....
        /*0068*/ 	.word	0x00000770


	//   ....[5]....
        /*006c*/ 	.word	0x00000790


	//----- nvinfo : EIATTR_VRC_CTA_INIT_COUNT
	.align		4
.L_79:
        /*0070*/ 	.byte	0x02, 0x4a
	.zero		1
	.zero		1


	//----- nvinfo : EIATTR_EXIT_INSTR_OFFSETS
	.align		4
        /*0074*/ 	.byte	0x04, 0x1c
        /*0076*/ 	.short	(.L_81 - .L_80)


	//   ....[0]....
.L_80:
        /*0078*/ 	.word	0x00000cd0


	//----- nvinfo : EIATTR_MAX_THREADS
	.align		4
.L_81:
        /*007c*/ 	.byte	0x04, 0x05
        /*007e*/ 	.short	(.L_83 - .L_82)
.L_82:
        /*0080*/ 	.word	0x00000040
        /*0084*/ 	.word	0x00000001
        /*0088*/ 	.word	0x00000001


	//----- nvinfo : EIATTR_CBANK_PARAM_SIZE
	.align		4
.L_83:
        /*008c*/ 	.byte	0x03, 0x19
        /*008e*/ 	.short	0x0010


	//----- nvinfo : EIATTR_PARAM_CBANK
	.align		4
        /*0090*/ 	.byte	0x04, 0x0a
        /*0092*/ 	.short	(.L_85 - .L_84)
	.align		4
.L_84:
        /*0094*/ 	.word	index@(.nv.constant0._Z15BlockSortKernelIyLi64ELi4EEvPT_S1_)
        /*0098*/ 	.short	0x0380
        /*009a*/ 	.short	0x0010


	//----- nvinfo : EIATTR_SW_WAR
	.align		4
.L_85:
        /*009c*/ 	.byte	0x04, 0x36
        /*009e*/ 	.short	(.L_87 - .L_86)
.L_86:
        /*00a0*/ 	.word	0x00000008
.L_87:


//--------------------- .nv.info._Z23compute_descriptor_se_aPfiS_iS_iPKiPKfS3_PiiS3_ffPdi --------------------------
	.section	.nv.info._Z23compute_descriptor_se_aPfiS_iS_iPKiPKfS3_PiiS3_ffPdi,"",@"SHT_CUDA_INFO"
	.sectionflags	@""
	.align	4


	//----- nvinfo : EIATTR_CUDA_API_VERSION
	.align		4
        /*0000*/ 	.byte	0x04, 0x37
        /*0002*/ 	.short	(.L_89 - .L_88)
.L_88:
        /*0004*/ 	.word	0x00000082


	//----- nvinfo : EIATTR_KPARAM_INFO
	.align		4
.L_89:
        /*0008*/ 	.byte	0x04, 0x17
        /*000a*/ 	.short	(.L_91 - .L_90)
.L_90:
        /*000c*/ 	.word	0x00000000
        /*0010*/ 	.short	0x000f
        /*0012*/ 	.short	0x0070
        /*0014*/ 	.byte	0x00, 0xf0, 0x11, 0x00


	//----- nvinfo : EIATTR_KPARAM_INFO
	.align		4
.L_91:
        /*0018*/ 	.byte	0x04, 0x17
        /*001a*/ 	.short	(.L_93 - .L_92)
.L_92:
        /*001c*/ 	.word	0x00000000
        /*0020*/ 	.short	0x000e
        /*0022*/ 	.short	0x0068
        /*0024*/ 	.byte	0x00, 0xf5, 0x21, 0x00


	//----- nvinfo : EIATTR_KPARAM_INFO
	.align		4
.L_93:
        /*0028*/ 	.byte	0x04, 0x17
        /*002a*/ 	.short	(.L_95 - .L_94)
.L_94:
        /*002c*/ 	.word	0x00000000
        /*0030*/ 	.short	0x000d
        /*0032*/ 	.short	0x0064
        /*0034*/ 	.byte	0x00, 0xf0, 0x11, 0x00


	//----- nvinfo : EIATTR_KPARAM_INFO
	.align		4
.L_95:
        /*0038*/ 	.byte	0x04, 0x17
        /*003a*/ 	.short	(.L_97 - .L_96)
.L_96:
        /*003c*/ 	.word	0x00000000
        /*0040*/ 	.short	0x000c
        /*0042*/ 	.short	0x0060
        /*0044*/ 	.byte	0x00, 0xf0, 0x11, 0x00


	//----- nvinfo : EIATTR_KPARAM_INFO
	.align		4
.L_97:
        /*0048*/ 	.byte	0x04, 0x17
        /*004a*/ 	.short	(.L_99 - .L_98)
.L_98:
        /*004c*/ 	.word	0x00000000
        /*0050*/ 	.short	0x000b
        /*0052*/ 	.short	0x0058
        /*0054*/ 	.byte	0x00, 0xf5, 0x21, 0x00


	//----- nvinfo : EIATTR_KPARAM_INFO
	.align		4
.L_99:
        /*0058*/ 	.byte	0x04, 0x17
        /*005a*/ 	.short	(.L_101 - .L_100)
.L_100:
        /*005c*/ 	.word	0x00000000
        /*0060*/ 	.short	0x000a
        /*0062*/ 	.short	0x0050
        /*0064*/ 	.byte	0x00, 0xf0, 0x11, 0x00


	//----- nvinfo : EIATTR_KPARAM_INFO
	.align		4
.L_101:
        /*0068*/ 	.byte	0x04, 0x17
        /*006a*/ 	.short	(.L_103 - .L_102)
.L_102:
        /*006c*/ 	.word	0x00000000
        /*0070*/ 	.short	0x0009
        /*0072*/ 	.short	0x0048
        /*0074*/ 	.byte	0x00, 0xf5, 0x21, 0x00


	//----- nvinfo : EIATTR_KPARAM_INFO
	.align		4
.L_103:
        /*0078*/ 	.byte	0x04, 0x17
        /*007a*/ 	.short	(.L_105 - .L_104)
.L_104:
        /*007c*/ 	.word	0x00000000
        /*0080*/ 	.short	0x0008
        /*0082*/ 	.short	0x0040
        /*0084*/ 	.byte	0x00, 0xf5, 0x21, 0x00


	//----- nvinfo : EIATTR_KPARAM_INFO
	.align		4
.L_105:
        /*0088*/ 	.byte	0x04, 0x17
        /*008a*/ 	.short	(.L_107 - .L_106)
.L_106:
        /*008c*/ 	.word	0x00000000
        /*0090*/ 	.short	0x0007
        /*0092*/ 	.short	0x0038
        /*0094*/ 	.byte	0x00, 0xf5, 0x21, 0x00


	//----- nvinfo : EIATTR_KPARAM_INFO
	.align		4
.L_107:
        /*0098*/ 	.byte	0x04, 0x17
        /*009a*/ 	.short	(.L_109 - .L_108)
.L_108:
        /*009c*/ 	.word	0x00000000
        /*00a0*/ 	.short	0x0006
        /*00a2*/ 	.short	0x0030
        /*00a4*/ 	.byte	0x00, 0xf5, 0x21, 0x00


	//----- nvinfo : EIATTR_KPARAM_INFO
	.align		4
.L_109:
        /*00a8*/ 	.byte	0x04, 0x17
        /*00aa*/ 	.short	(.L_111 - .L_110)
.L_110:
        /*00ac*/ 	.word	0x00000000
        /*00b0*/ 	.short	0x0005
        /*00b2*/ 	.short	0x0028
        /*00b4*/ 	.byte	0x00, 0xf0, 0x11, 0x00


	//----- nvinfo : EIATTR_KPARAM_INFO
	.align		4
.L_111:
        /*00b8*/ 	.byte	0x04, 0x17
        /*00ba*/ 	.short	(.L_113 - .L_112)
.L_112:
        /*00bc*/ 	.word	0x00000000
        /*00c0*/ 	.short	0x0004
        /*00c2*/ 	.short	0x0020
        /*00c4*/ 	.byte	0x00, 0xf5, 0x21, 0x00


	//----- nvinfo : EIATTR_KPARAM_INFO
	.align		4
.L_113:
        /*00c8*/ 	.byte	0x04, 0x17
        /*00ca*/ 	.short	(.L_115 - .L_114)
.L_114:
        /*00cc*/ 	.word	0x00000000
        /*00d0*/ 	.short	0x0003
        /*00d2*/ 	.short	0x0018
        /*00d4*/ 	.byte	0x00, 0xf0, 0x11, 0x00


	//----- nvinfo : EIATTR_KPARAM_INFO
	.align		4
.L_115:
        /*00d8*/ 	.byte	0x04, 0x17
        /*00da*/ 	.short	(.L_117 - .L_116)
.L_116:
        /*00dc*/ 	.word	0x00000000
        /*00e0*/ 	.short	0x0002
        /*00e2*/ 	.short	0x0010
        /*00e4*/ 	.byte	0x00, 0xf5, 0x21, 0x00


	//----- nvinfo : EIATTR_KPARAM_INFO
	.align		4
.L_117:
        /*00e8*/ 	.byte	0x04, 0x17
        /*00ea*/ 	.short	(.L_119 - .L_118)
.L_118:
        /*00ec*/ 	.word	0x00000000
        /*00f0*/ 	.short	0x0001
        /*00f2*/ 	.short	0x0008
        /*00f4*/ 	.byte	0x00, 0xf0, 0x11, 0x00


	//----- nvinfo : EIATTR_KPARAM_INFO
	.align		4
.L_119:
        /*00f8*/ 	.byte	0x04, 0x17
        /*00fa*/ 	.short	(.L_121 - .L_120)
.L_120:
        /*00fc*/ 	.word	0x00000000
        /*0100*/ 	.short	0x0000
        /*0102*/ 	.short	0x0000
        /*0104*/ 	.byte	0x00, 0xf5, 0x21, 0x00


	//----- nvinfo : EIATTR_SPARSE_MMA_MASK
	.align		4
.L_121:
        /*0108*/ 	.byte	0x03, 0x50
        /*010a*/ 	.short	0x0000


	//----- nvinfo : EIATTR_MAXREG_COUNT
	.align		4
        /*010c*/ 	.byte	0x03, 0x1b
        /*010e*/ 	.short	0x00ff


	//----- nvinfo : EIATTR_MERCURY_ISA_VERSION
	.align		4
        /*0110*/ 	.byte	0x03, 0x5f
        /*0112*/ 	.short	0x0101


	//----- nvinfo : EIATTR_VRC_CTA_INIT_COUNT
	.align		4
        /*0114*/ 	.byte	0x02, 0x4a
	.zero		1
	.zero		1


	//----- nvinfo : EIATTR_EXIT_INSTR_OFFSETS
	.align		4
        /*0118*/ 	.byte	0x04, 0x1c
        /*011a*/ 	.short	(.L_123 - .L_122)


	//   ....[0]....
.L_122:
        /*011c*/ 	.word	0x00000070


	//   ....[1]....
        /*0120*/ 	.word	0x000035d0


	//----- nvinfo : EIATTR_CRS_STACK_SIZE
	.align		4
.L_123:
        /*0124*/ 	.byte	0x04, 0x1e
        /*0126*/ 	.short	(.L_125 - .L_124)
.L_124:
        /*0128*/ 	.word	0x00000000


	//----- nvinfo : EIATTR_CBANK_PARAM_SIZE
	.align		4
.L_125:
        /*012c*/ 	.byte	0x03, 0x19
        /*012e*/ 	.short	0x0074


	//----- nvinfo : EIATTR_PARAM_CBANK
	.align		4
        /*0130*/ 	.byte	0x04, 0x0a
        /*0132*/ 	.short	(.L_127 - .L_126)
	.align		4
.L_126:
        /*0134*/ 	.word	index@(.nv.constant0._Z23compute_descriptor_se_aPfiS_iS_iPKiPKfS3_PiiS3_ffPdi)
        /*0138*/ 	.short	0x0380
        /*013a*/ 	.short	0x0074


	//----- nvinfo : EIATTR_SW_WAR
	.align		4
.L_127:
        /*013c*/ 	.byte	0x04, 0x36
        /*013e*/ 	.short	(.L_129 - .L_128)
.L_128:
        /*0140*/ 	.word	0x00000008
.L_129:


//--------------------- .nv.info._Z24format_nlist_fill_b_se_aPiiiPKiS1_PyS1_iS_ --------------------------
	.section	.nv.info._Z24format_nlist_fill_b_se_aPiiiPKiS1_PyS1_iS_,"",@"SHT_CUDA_INFO"
	.sectionflags	@""
	.align	4


	//----- nvinfo : EIATTR_CUDA_API_VERSION
	.align		4
        /*0000*/ 	.byte	0x04, 0x37
        /*0002*/ 	.short	(.L_131 - .L_130)
.L_130:
        /*0004*/ 	.word	0x00000082


	//----- nvinfo : EIATTR_KPARAM_INFO
	.align		4
.L_131:
        /*0008*/ 	.byte	0x04, 0x17
        /*000a*/ 	.short	(.L_133 - .L_132)
.L_132:
        /*000c*/ 	.word	0x00000000
        /*0010*/ 	.short	0x0008
        /*0012*/ 	.short	0x0038
        /*0014*/ 	.byte	0x00, 0xf5, 0x21, 0x00


	//----- nvinfo : EIATTR_KPARAM_INFO
	.align		4
.L_133:
        /*0018*/ 	.byte	0x04, 0x17
        /*001a*/ 	.short	(.L_135 - .L_134)
.L_134:
        /*001c*/ 	.word	0x00000000
        /*0020*/ 	.short	0x0007
        /*0022*/ 	.short	0x0030
        /*0024*/ 	.byte	0x00, 0xf0, 0x11, 0x00


	//----- nvinfo : EIATTR_KPARAM_INFO
	.align		4
.L_135:
        /*0028*/ 	.byte	0x04, 0x17
        /*002a*/ 	.short	(.L_137 - .L_136)
.L_136:
        /*002c*/ 	.word	0x00000000
        /*0030*/ 	.short	0x0006
        /*0032*/ 	.short	0x0028
        /*0034*/ 	.byte	0x00, 0xf5, 0x21, 0x00


	//----- nvinfo : EIATTR_KPARAM_INFO
	.align		4
.L_137:
        /*0038*/ 	.byte	0x04, 0x17
        /*003a*/ 	.short	(.L_139 - .L_138)
.L_138:
        /*003c*/ 	.word	0x00000000
        /*0040*/ 	.short	0x0005
        /*0042*/ 	.short	0x0020
        /*0044*/ 	.byte	0x00, 0xf5, 0x21, 0x00


	//----- nvinfo : EIATTR_KPARAM_INFO
	.align		4
.L_139:
        /*0048*/ 	.byte	0x04, 0x17
        /*004a*/ 	.short	(.L_141 - .L_140)
.L_140:
        /*004c*/ 	.word	0x00000000
        /*0050*/ 	.short	0x0004
        /*0052*/ 	.short	0x0018
        /*0054*/ 	.byte	0x00, 0xf5, 0x21, 0x00


	//----- nvinfo : EIATTR_KPARAM_INFO
	.align		4
.L_141:
        /*0058*/ 	.byte	0x04, 0x17
        /*005a*/ 	.short	(.L_143 - .L_142)
.L_142:
        /*005c*/ 	.word	0x00000000
        /*0060*/ 	.short	0x0003
        /*0062*/ 	.short	0x0010
        /*0064*/ 	.byte	0x00, 0xf5, 0x21, 0x00


	//----- nvinfo : EIATTR_KPARAM_INFO
	.align		4
.L_143:
        /*0068*/ 	.byte	0x04, 0x17
        /*006a*/ 	.short	(.L_145 - .L_144)
.L_144:
        /*006c*/ 	.word	0x00000000
        /*0070*/ 	.short	0x0002
        /*0072*/ 	.short	0x000c
        /*0074*/ 	.byte	0x00, 0xf0, 0x11, 0x00


	//----- nvinfo : EIATTR_KPARAM_INFO
	.align		4
.L_145:
        /*0078*/ 	.byte	0x04, 0x17
        /*007a*/ 	.short	(.L_147 - .L_146)
.L_146:
        /*007c*/ 	.word	0x00000000
        /*0080*/ 	.short	0x0001
        /*0082*/ 	.short	0x0008
        /*0084*/ 	.byte	0x00, 0xf0, 0x11, 0x00


	//----- nvinfo : EIATTR_KPARAM_INFO
	.align		4
.L_147:
        /*0088*/ 	.byte	0x04, 0x17
        /*008a*/ 	.short	(.L_149 - .L_148)
.L_148:
        /*008c*/ 	.word	0x00000000
        /*0090*/ 	.short	0x0000
        /*0092*/ 	.short	0x0000
        /*0094*/ 	.byte	0x00, 0xf5, 0x21, 0x00


	//----- nvinfo : EIATTR_SPARSE_MMA_MASK
	.align		4
.L_149:
        /*0098*/ 	.byte	0x03, 0x50
        /*009a*/ 	.short	0x0000


	//----- nvinfo : EIATTR_MAXREG_COUNT
	.align		4
        /*009c*/ 	.byte	0x03, 0x1b
        /*009e*/ 	.short	0x00ff


	//----- nvinfo : EIATTR_MERCURY_ISA_VERSION
	.align		4
        /*00a0*/ 	.byte	0x03, 0x5f
        /*00a2*/ 	.short	0x0101


	//----- nvinfo : EIATTR_VRC_CTA_INIT_COUNT
	.align		4
        /*00a4*/ 	.byte	0x02, 0x4a
	.zero		1
	.zero		1


	//----- nvinfo : EIATTR_EXIT_INSTR_OFFSETS
	.align		4
        /*00a8*/ 	.byte	0x04, 0x1c
        /*00aa*/ 	.short	(.L_151 - .L_150)


	//   ....[0]....
.L_150:
        /*00ac*/ 	.word	0x00000070


	//   ....[1]....
        /*00b0*/ 	.word	0x00000970


	//   ....[2]....
        /*00b4*/ 	.word	0x00000d40


	//----- nvinfo : EIATTR_CRS_STACK_SIZE
	.align		4
.L_151:
        /*00b8*/ 	.byte	0x04, 0x1e
        /*00ba*/ 	.short	(.L_153 - .L_152)
.L_152:
        /*00bc*/ 	.word	0x00000000


	//----- nvinfo : EIATTR_CBANK_PARAM_SIZE
	.align		4
.L_153:
        /*00c0*/ 	.byte	0x03, 0x19
        /*00c2*/ 	.short	0x0040


	//----- nvinfo : EIATTR_PARAM_CBANK
	.align		4
        /*00c4*/ 	.byte	0x04, 0x0a
        /*00c6*/ 	.short	(.L_155 - .L_154)
	.align		4
.L_154:
        /*00c8*/ 	.word	index@(.nv.constant0._Z24format_nlist_fill_b_se_aPiiiPKiS1_PyS1_iS_)
        /*00cc*/ 	.short	0x0380
        /*00ce*/ 	.short	0x0040


	//----- nvinfo : EIATTR_SW_WAR
	.align		4
.L_155:
        /*00d0*/ 	.byte	0x04, 0x36
        /*00d2*/ 	.short	(.L_157 - .L_156)
.L_156:
        /*00d4*/ 	.word	0x00000008
.L_157:


//--------------------- .nv.info._Z24format_nlist_fill_a_se_aPKfPKiS2_S2_fPyPi --------------------------
	.section	.nv.info._Z24format_nlist_fill_a_se_aPKfPKiS2_S2_fPyPi,"",@"SHT_CUDA_INFO"
	.sectionflags	@""
	.align	4


	//----- nvinfo : EIATTR_CUDA_API_VERSION
	.align		4
        /*0000*/ 	.byte	0x04, 0x37
        /*0002*/ 	.short	(.L_159 - .L_158)
.L_158:
        /*0004*/ 	.word	0x00000082


	//----- nvinfo : EIATTR_KPARAM_INFO
	.align		4
.L_159:
        /*0008*/ 	.byte	0x04, 0x17
        /*000a*/ 	.short	(.L_161 - .L_160)
.L_160:
        /*000c*/ 	.word	0x00000000
        /*0010*/ 	.short	0x0006
        /*0012*/ 	.short	0x0030
        /*0014*/ 	.byte	0x00, 0xf5, 0x21, 0x00


	//----- nvinfo : EIATTR_KPARAM_INFO
	.align		4
.L_161:
        /*0018*/ 	.byte	0x04, 0x17
        /*001a*/ 	.short	(.L_163 - .L_162)
.L_162:
        /*001c*/ 	.word	0x00000000
        /*0020*/ 	.short	0x0005
        /*0022*/ 	.short	0x0028
        /*0024*/ 	.byte	0x00, 0xf5, 0x21, 0x00


	//----- nvinfo : EIATTR_KPARAM_INFO
	.align		4
.L_163:
        /*0028*/ 	.byte	0x04, 0x17
        /*002a*/ 	.short	(.L_165 - .L_164)
.L_164:
        /*002c*/ 	.word	0x00000000
        /*0030*/ 	.short	0x0004
        /*0032*/ 	.short	0x0020
        /*0034*/ 	.byte	0x00, 0xf0, 0x11, 0x00


	//----- nvinfo : EIATTR_KPARAM_INFO
	.align		4
.L_165:
        /*0038*/ 	.byte	0x04, 0x17
        /*003a*/ 	.short	(.L_167 - .L_166)
.L_166:
        /*003c*/ 	.word	0x00000000
        /*0040*/ 	.short	0x0003
        /*0042*/ 	.short	0x0018
        /*0044*/ 	.byte	0x00, 0xf5, 0x21, 0x00


	//----- nvinfo : EIATTR_KPARAM_INFO
	.align		4
.L_167:
        /*0048*/ 	.byte	0x04, 0x17
        /*004a*/ 	.short	(.L_169 - .L_168)
.L_168:
        /*004c*/ 	.word	0x00000000
        /*0050*/ 	.short	0x0002
        /*0052*/ 	.short	0x0010
        /*0054*/ 	.byte	0x00, 0xf5, 0x21, 0x00


	//----- nvinfo : EIATTR_KPARAM_INFO
	.align		4
.L_169:
        /*0058*/ 	.byte	0x04, 0x17
        /*005a*/ 	.short	(.L_171 - .L_170)
.L_170:
        /*005c*/ 	.word	0x00000000
        /*0060*/ 	.short	0x0001
        /*0062*/ 	.short	0x0008
        /*0064*/ 	.byte	0x00, 0xf5, 0x21, 0x00


	//----- nvinfo : EIATTR_KPARAM_INFO
	.align		4
.L_171:
        /*0068*/ 	.byte	0x04, 0x17
        /*006a*/ 	.short	(.L_173 - .L_172)
.L_172:
        /*006c*/ 	.word	0x00000000
        /*0070*/ 	.short	0x0000
        /*0072*/ 	.short	0x0000
        /*0074*/ 	.byte	0x00, 0xf5, 0x21, 0x00


	//----- nvinfo : EIATTR_SPARSE_MMA_MASK
	.align		4
.L_173:
        /*0078*/ 	.byte	0x03, 0x50
        /*007a*/ 	.short	0x0000


	//----- nvinfo : EIATTR_MAXREG_COUNT
	.align		4
        /*007c*/ 	.byte	0x03, 0x1b
        /*007e*/ 	.short	0x00ff


	//----- nvinfo : EIATTR_MERCURY_ISA_VERSION
	.align		4
        /*0080*/ 	.byte	0x03, 0x5f
        /*0082*/ 	.short	0x0101


	//----- nvinfo : EIATTR_VRC_CTA_INIT_COUNT
	.align		4
        /*0084*/ 	.byte	0x02, 0x4a
	.zero		1
	.zero		1


	//----- nvinfo : EIATTR_EXIT_INSTR_OFFSETS
	.align		4
        /*0088*/ 	.byte	0x04, 0x1c
        /*008a*/ 	.short	(.L_175 - .L_174)


	//   ....[0]....
.L_174:
        /*008c*/ 	.word	0x000000d0


	//   ....[1]....
        /*0090*/ 	.word	0x00000450


	//   ....[2]....
        /*0094*/ 	.word	0x00000690


	//----- nvinfo : EIATTR_CRS_STACK_SIZE
	.align		4
.L_175:
        /*0098*/ 	.byte	0x04, 0x1e
        /*009a*/ 	.short	(.L_177 - .L_176)
.L_176:
        /*009c*/ 	.word	0x00000000


	//----- nvinfo : EIATTR_CBANK_PARAM_SIZE
	.align		4
.L_177:
        /*00a0*/ 	.byte	0x03, 0x19
        /*00a2*/ 	.short	0x0038


	//----- nvinfo : EIATTR_PARAM_CBANK
	.align		4
        /*00a4*/ 	.byte	0x04, 0x0a
        /*00a6*/ 	.short	(.L_179 - .L_178)
	.align		4
.L_178:
        /*00a8*/ 	.word	index@(.nv.constant0._Z24format_nlist_fill_a_se_aPKfPKiS2_S2_fPyPi)
        /*00ac*/ 	.short	0x0380
        /*00ae*/ 	.short	0x0038


	//----- nvinfo : EIATTR_SW_WAR
	.align		4
.L_179:
        /*00b0*/ 	.byte	0x04, 0x36
        /*00b2*/ 	.short	(.L_181 - .L_180)
.L_180:
        /*00b4*/ 	.word	0x00000008
.L_181:


//--------------------- .nv.info._Z14get_i_idx_se_aiPKiPi --------------------------
	.section	.nv.info._Z14get_i_idx_se_aiPKiPi,"",@"SHT_CUDA_INFO"
	.sectionflags	@""
	.align	4


	//----- nvinfo : EIATTR_CUDA_API_VERSION
	.align		4
        /*0000*/ 	.byte	0x04, 0x37
        /*0002*/ 	.short	(.L_183 - .L_182)
.L_182:
        /*0004*/ 	.word	0x00000082


	//----- nvinfo : EIATTR_KPARAM_INFO
	.align		4
.L_183:
        /*0008*/ 	.byte	0x04, 0x17
        /*000a*/ 	.short	(.L_185 - .L_184)
.L_184:
        /*000c*/ 	.word	0x00000000
        /*0010*/ 	.short	0x0002
        /*0012*/ 	.short	0x0010
        /*0014*/ 	.byte	0x00, 0xf5, 0x21, 0x00


	//----- nvinfo : EIATTR_KPARAM_INFO
	.align		4
.L_185:
        /*0018*/ 	.byte	0x04, 0x17
        /*001a*/ 	.short	(.L_187 - .L_186)
.L_186:
        /*001c*/ 	.word	0x00000000
        /*0020*/ 	.short	0x0001
        /*0022*/ 	.short	0x0008
        /*0024*/ 	.byte	0x00, 0xf5, 0x21, 0x00


	//----- nvinfo : EIATTR_KPARAM_INFO
	.align		4
.L_187:
        /*0028*/ 	.byte	0x04, 0x17
        /*002a*/ 	.short	(.L_189 - .L_188)
.L_188:
        /*002c*/ 	.word	0x00000000
        /*0030*/ 	.short	0x0000
        /*0032*/ 	.short	0x0000
        /*0034*/ 	.byte	0x00, 0xf0, 0x11, 0x00


	//----- nvinfo : EIATTR_SPARSE_MMA_MASK
	.align		4
.L_189:
        /*0038*/ 	.byte	0x03, 0x50
        /*003a*/ 	.short	0x0000


	//----- nvinfo : EIATTR_MAXREG_COUNT
	.align		4
        /*003c*/ 	.byte	0x03, 0x1b
        /*003e*/ 	.short	0x00ff


	//----- nvinfo : EIATTR_MERCURY_ISA_VERSION
	.align		4
        /*0040*/ 	.byte	0x03, 0x5f
        /*0042*/ 	.short	0x0101


	//----- nvinfo : EIATTR_VRC_CTA_INIT_COUNT
	.align		4
        /*0044*/ 	.byte	0x02, 0x4a
	.zero		1
	.zero		1


	//----- nvinfo : EIATTR_EXIT_INSTR_OFFSETS
	.align		4
        /*0048*/ 	.byte	0x04, 0x1c
        /*004a*/ 	.short	(.L_191 - .L_190)


	//   ....[0]....
.L_190:
        /*004c*/ 	.word	0x00000070


	//   ....[1]....
        /*0050*/ 	.word	0x000000f0


	//----- nvinfo : EIATTR_CBANK_PARAM_SIZE
	.align		4
.L_191:
        /*0054*/ 	.byte	0x03, 0x19
        /*0056*/ 	.short	0x0018


	//----- nvinfo : EIATTR_PARAM_CBANK
	.align		4
        /*0058*/ 	.byte	0x04, 0x0a
        /*005a*/ 	.short	(.L_193 - .L_192)
	.align		4
.L_192:
        /*005c*/ 	.word	index@(.nv.constant0._Z14get_i_idx_se_aiPKiPi)
        /*0060*/ 	.short	0x0380
        /*0062*/ 	.short	0x0018


	//----- nvinfo : EIATTR_SW_WAR
	.align		4
.L_193:
        /*0064*/ 	.byte	0x04, 0x36
        /*0066*/ 	.short	(.L_195 - .L_194)
.L_194:
        /*0068*/ 	.word	0x00000008
.L_195:


//--------------------- .nv.callgraph             --------------------------
	.section	.nv.callgraph,"",@"SHT_CUDA_CALLGRAPH"
	.align	4
	.sectionentsize	8
	.align		4
        /*0000*/ 	.word	0x00000000
	.align		4
        /*0004*/ 	.word	0xffffffff
	.align		4
        /*0008*/ 	.word	0x00000000
	.align		4
        /*000c*/ 	.word	0xfffffffe
	.align		4
        /*0010*/ 	.word	0x00000000
	.align		4
        /*0014*/ 	.word	0xfffffffd
	.align		4
        /*0018*/ 	.word	0x00000000
	.align		4
        /*001c*/ 	.word	0xfffffffc


//--------------------- .nv.constant4             --------------------------
	.section	.nv.constant4,"a",@progbits
	.align	8
	.align		8
.nv.constant4:
        /*0000*/ 	.dword	_ZN34_INTERNAL_dd122ee6_4_k_cu_fefbd5934cuda3std3__45__cpo5beginE
	.align		8
        /*0008*/ 	.dword	_ZN34_INTERNAL_dd122ee6_4_k_cu_fefbd5934cuda3std3__45__cpo3endE
	.align		8
        /*0010*/ 	.dword	_ZN34_INTERNAL_dd122ee6_4_k_cu_fefbd5934cuda3std3__45__cpo6cbeginE
	.align		8
        /*0018*/ 	.dword	_ZN34_INTERNAL_dd122ee6_4_k_cu_fefbd5934cuda3std3__45__cpo4cendE
	.align		8
        /*0020*/ 	.dword	_ZN34_INTERNAL_dd122ee6_4_k_cu_fefbd5934cuda3std3__45__cpo6rbeginE
	.align		8
        /*0028*/ 	.dword	_ZN34_INTERNAL_dd122ee6_4_k_cu_fefbd5934cuda3std3__45__cpo4rendE
	.align		8
        /*0030*/ 	.dword	_ZN34_INTERNAL_dd122ee6_4_k_cu_fefbd5934cuda3std3__45__cpo7crbeginE
	.align		8
        /*0038*/ 	.dword	_ZN34_INTERNAL_dd122ee6_4_k_cu_fefbd5934cuda3std3__45__cpo5crendE
	.align		8
        /*0040*/ 	.dword	_ZN34_INTERNAL_dd122ee6_4_k_cu_fefbd5934cuda3std3__436_GLOBAL__N__dd122ee6_4_k_cu_fefbd5936ignoreE
	.align		8
        /*0048*/ 	.dword	_ZN34_INTERNAL_dd122ee6_4_k_cu_fefbd5934cuda3std3__419piecewise_constructE
	.align		8
        /*0050*/ 	.dword	_ZN34_INTERNAL_dd122ee6_4_k_cu_fefbd5934cuda3std3__48in_placeE
	.align		8
        /*0058*/ 	.dword	_ZN34_INTERNAL_dd122ee6_4_k_cu_fefbd5934cuda3std3__420unreachable_sentinelE
	.align		8
        /*0060*/ 	.dword	_ZN34_INTERNAL_dd122ee6_4_k_cu_fefbd5934cuda3std6ranges3__45__cpo4swapE
	.align		8
        /*0068*/ 	.dword	_ZN34_INTERNAL_dd122ee6_4_k_cu_fefbd5934cuda3std6ranges3__45__cpo9iter_moveE
	.align		8
        /*0070*/ 	.dword	_ZN34_INTERNAL_dd122ee6_4_k_cu_fefbd5934cuda3std6ranges3__45__cpo5beginE
	.align		8
        /*0078*/ 	.dword	_ZN34_INTERNAL_dd122ee6_4_k_cu_fefbd5934cuda3std6ranges3__45__cpo3endE
	.align		8
        /*0080*/ 	.dword	_ZN34_INTERNAL_dd122ee6_4_k_cu_fefbd5934cuda3std6ranges3__45__cpo6cbeginE
	.align		8
        /*0088*/ 	.dword	_ZN34_INTERNAL_dd122ee6_4_k_cu_fefbd5934cuda3std6ranges3__45__cpo4cendE
	.align		8
        /*0090*/ 	.dword	_ZN34_INTERNAL_dd122ee6_4_k_cu_fefbd5934cuda3std6ranges3__45__cpo7advanceE
	.align		8
        /*0098*/ 	.dword	_ZN34_INTERNAL_dd122ee6_4_k_cu_fefbd5934cuda3std6ranges3__45__cpo9iter_swapE
	.align		8
        /*00a0*/ 	.dword	_ZN34_INTERNAL_dd122ee6_4_k_cu_fefbd5934cuda3std6ranges3__45__cpo4nextE
	.align		8
        /*00a8*/ 	.dword	_ZN34_INTERNAL_dd122ee6_4_k_cu_fefbd5934cuda3std6ranges3__45__cpo4prevE
	.align		8
        /*00b0*/ 	.dword	_ZN34_INTERNAL_dd122ee6_4_k_cu_fefbd5934cuda3std6ranges3__45__cpo4dataE
	.align		8
        /*00b8*/ 	.dword	_ZN34_INTERNAL_dd122ee6_4_k_cu_fefbd5934cuda3std6ranges3__45__cpo5cdataE
	.align		8
        /*00c0*/ 	.dword	_ZN34_INTERNAL_dd122ee6_4_k_cu_fefbd5934cuda3std6ranges3__45__cpo4sizeE
	.align		8
        /*00c8*/ 	.dword	_ZN34_INTERNAL_dd122ee6_4_k_cu_fefbd5934cuda3std6ranges3__45__cpo5ssizeE
	.align		8
        /*00d0*/ 	.dword	_ZN34_INTERNAL_dd122ee6_4_k_cu_fefbd5934cuda3std6ranges3__45__cpo8distanceE
	.align		8
        /*00d8*/ 	.dword	_ZN34_INTERNAL_dd122ee6_4_k_cu_fefbd5936thrust24THRUST_300001_SM_1000_NS6system6detail10sequential3seqE


//--------------------- .text._Z15BlockSortKernelIyLi64ELi4EEvPT_S1_ --------------------------
	.section	.text._Z15BlockSortKernelIyLi64ELi4EEvPT_S1_,"ax",@progbits
	.align	128
        .global         _Z15BlockSortKernelIyLi64ELi4EEvPT_S1_
        .type           _Z15BlockSortKernelIyLi64ELi4EEvPT_S1_,@function
        .size           _Z15BlockSortKernelIyLi64ELi4EEvPT_S1_,(.L_x_109 - _Z15BlockSortKernelIyLi64ELi4EEvPT_S1_)
        .other          _Z15BlockSortKernelIyLi64ELi4EEvPT_S1_,@"STO_CUDA_ENTRY STV_DEFAULT"
_Z15BlockSortKernelIyLi64ELi4EEvPT_S1_:
.text._Z15BlockSortKernelIyLi64ELi4EEvPT_S1_:
[----:B------:R-:W-:Y:S01]  /*0000*/  LDC R1, c[0x0][0x37c] ;  /* 0x0000df00ff017b82 */ /* 0x000fe20000000800 */
[----:B------:R-:W0:Y:S07]  /*0010*/  S2R R0, SR_TID.X ;  /* 0x0000000000007919 */ /* 0x000e2e0000002100 */
[----:B------:R-:W1:Y:S01]  /*0020*/  S2UR UR5, SR_CTAID.X ;  /* 0x00000000000579c3 */ /* 0x000e620000002500 */
[----:B------:R-:W2:Y:S01]  /*0030*/  LDCU.64 UR6, c[0x0][0x380] ;  /* 0x00007000ff0677ac */ /* 0x000ea20008000a00 */
[----:B------:R-:W3:Y:S01]  /*0040*/  LDCU.64 UR10, c[0x0][0x358] ;  /* 0x00006b00ff0a77ac */ /* 0x000ee20008000a00 */
[----:B-1----:R-:W-:-:S04]  /*0050*/  USHF.L.U32 UR5, UR5, 0x8, URZ ;  /* 0x0000000805057899 */ /* 0x002fc800080006ff */
[----:B------:R-:W-:Y:S01]  /*0060*/  USHF.R.S32.HI UR9, URZ, 0x1f, UR5 ;  /* 0x0000001fff097899 */ /* 0x000fe20008011405 */
[----:B0-----:R-:W-:-:S05]  /*0070*/  IMAD.SHL.U32 R12, R0, 0x4, RZ ;  /* 0x00000004000c7824 */ /* 0x001fca00078e00ff */
[----:B------:R-:W-:-:S04]  /*0080*/  LOP3.LUT R5, R12, 0xf80, RZ, 0xc0, !PT ;  /* 0x00000f800c057812 */ /* 0x000fc800078ec0ff */
[----:B------:R-:W-:-:S04]  /*0090*/  LOP3.LUT R2, R5, 0x1f, R0, 0xf8, !PT ;  /* 0x0000001f05027812 */ /* 0x000fc800078ef800 */
[----:B------:R-:W-:-:S05]  /*00a0*/  IADD3 R3, P0, PT, R2, UR5, RZ ;  /* 0x0000000502037c10 */ /* 0x000fca000ff1e0ff */
[----:B------:R-:W-:Y:S01]  /*00b0*/  IMAD.X R4, RZ, RZ, UR9, P0 ;  /* 0x00000009ff047e24 */ /* 0x000fe200080e06ff */
[----:B--2---:R-:W-:-:S04]  /*00c0*/  LEA R2, P0, R3, UR6, 0x3 ;  /* 0x0000000603027c11 */ /* 0x004fc8000f8018ff */
[----:B------:R-:W-:-:S05]  /*00d0*/  LEA.HI.X R3, R3, UR7, R4, 0x3, P0 ;  /* 0x0000000703037c11 */ /* 0x000fca00080f1c04 */
[----:B---3--:R-:W2:Y:S04]  /*00e0*/  LDG.E.64 R14, desc[UR10][R2.64] ;  /* 0x0000000a020e7981 */ /* 0x008ea8000c1e1b00 */
[----:B------:R-:W3:Y:S04]  /*00f0*/  LDG.E.64 R16, desc[UR10][R2.64+0x100] ;  /* 0x0001000a02107981 */ /* 0x000ee8000c1e1b00 */
[----:B------:R-:W4:Y:S04]  /*0100*/  LDG.E.64 R18, desc[UR10][R2.64+0x200] ;  /* 0x0002000a02127981 */ /* 0x000f28000c1e1b00 */
[----:B------:R0:W5:Y:S01]  /*0110*/  LDG.E.64 R20, desc[UR10][R2.64+0x300] ;  /* 0x0003000a02147981 */ /* 0x000162000c1e1b00 */
[----:B------:R-:W1:Y:S01]  /*0120*/  S2UR UR6, SR_CgaCtaId ;  /* 0x00000000000679c3 */ /* 0x000e620000008800 */
[----:B------:R-:W-:Y:S01]  /*0130*/  UMOV UR4, 0x400 ;  /* 0x0000040000047882 */ /* 0x000fe20000000000 */
[----:B------:R-:W-:Y:S01]  /*0140*/  ISETP.GT.U32.AND P2, PT, R0, 0x1f, PT ;  /* 0x0000001f0000780c */ /* 0x000fe20003f44070 */
[----:B------:R-:W0:Y:S01]  /*0150*/  S2R R22, SR_LANEID ;  /* 0x0000000000167919 */ /* 0x000e220000000000 */
[----:B-1----:R-:W-:-:S03]  /*0160*/  ULEA UR6, UR6, UR4, 0x18 ;  /* 0x0000000406067291 */ /* 0x002fc6000f8ec0ff */
[----:B------:R-:W-:-:S03]  /*0170*/  UMOV UR4, URZ ;  /* 0x000000ff00047c82 */ /* 0x000fc60008000000 */
[----:B------:R-:W-:Y:S02]  /*0180*/  VIADD R13, R12, UR6 ;  /* 0x000000060c0d7c36 */ /* 0x000fe40008000000 */
[----:B0-----:R-:W-:Y:S01]  /*0190*/  IMAD.IADD R5, R5, 0x1, R22 ;  /* 0x0000000105057824 */ /* 0x001fe200078e0216 */
[C---:B------:R-:W-:Y:S02]  /*01a0*/  ISETP.NE.AND P0, PT, R22.reuse, RZ, PT ;  /* 0x000000ff1600720c */ /* 0x040fe40003f05270 */
[----:B------:R-:W-:Y:S02]  /*01b0*/  ISETP.NE.AND P1, PT, R22, 0x1f, PT ;  /* 0x0000001f1600780c */ /* 0x000fe40003f25270 */
[----:B------:R-:W-:Y:S02]  /*01c0*/  LEA R23, R5, UR6, 0x3 ;  /* 0x0000000605177c11 */ /* 0x000fe4000f8e18ff */
[----:B------:R-:W-:-:S03]  /*01d0*/  ISETP.GT.U32.OR P3, PT, R0, 0x1f, P0 ;  /* 0x0000001f0000780c */ /* 0x000fc60000764470 */
[----:B------:R-:W-:Y:S01]  /*01e0*/  IMAD R2, R22, 0x18, R23 ;  /* 0x0000001816027824 */ /* 0x000fe200078e0217 */
[----:B--2---:R0:W-:Y:S04]  /*01f0*/  STS.64 [R23], R14 ;  /* 0x0000000e17007388 */ /* 0x0041e80000000a00 */
[----:B---3--:R1:W-:Y:S04]  /*0200*/  STS.64 [R23+0x100], R16 ;  /* 0x0001001017007388 */ /* 0x0083e80000000a00 */
[----:B----4-:R1:W-:Y:S04]  /*0210*/  STS.64 [R23+0x200], R18 ;  /* 0x0002001217007388 */ /* 0x0103e80000000a00 */
[----:B-----5:R1:W-:Y:S01]  /*0220*/  STS.64 [R23+0x300], R20 ;  /* 0x0003001417007388 */ /* 0x0203e20000000a00 */
[----:B------:R-:W-:-:S03]  /*0230*/  NOP ;  /* 0x0000000000007918 */ /* 0x000fc60000000000 */
[----:B------:R1:W2:Y:S01]  /*0240*/  LDS.128 R4, [R2] ;  /* 0x0000000002047984 */ /* 0x0002a20000000c00 */
[----:B0-----:R-:W-:-:S03]  /*0250*/  LEA R15, R0, UR6, 0x5 ;  /* 0x00000006000f7c11 */ /* 0x001fc6000f8e28ff */
[----:B------:R1:W0:Y:S01]  /*0260*/  LDS.128 R8, [R2+0x10] ;  /* 0x0000100002087984 */ /* 0x0002220000000c00 */
[----:B------:R-:W-:Y:S06]  /*0270*/  BAR.SYNC.DEFER_BLOCKING 0x0 ;  /* 0x0000000000007b1d */ /* 0x000fec0000010000 */
.L_x_1:
[----:B-12-4-:R-:W-:Y:S01]  /*0280*/  SHF.R.U64 R2, R4, UR4, R5 ;  /* 0x0000000404027c19 */ /* 0x016fe20008001205 */
[----:B------:R-:W-:Y:S01]  /*0290*/  STS [R12+UR6], RZ ;  /* 0x000000ff0c007988 */ /* 0x000fe20008000806 */
[----:B------:R-:W-:Y:S01]  /*02a0*/  IMAD R24, R0, 0x20, R13 ;  /* 0x0000002000187824 */ /* 0x000fe200078e020d */
[----:B------:R-:W1:Y:S01]  /*02b0*/  S2UR UR8, SR_CgaCtaId ;  /* 0x00000000000879c3 */ /* 0x000e620000008800 */
[----:B------:R-:W-:Y:S01]  /*02c0*/  LOP3.LUT R2, R2, 0xf, RZ, 0xc0, !PT ;  /* 0x0000000f02027812 */ /* 0x000fe200078ec0ff */
[----:B------:R-:W-:Y:S01]  /*02d0*/  STS [R12+UR6+0x100], RZ ;  /* 0x000100ff0c007988 */ /* 0x000fe20008000806 */
[----:B------:R-:W-:Y:S01]  /*02e0*/  UMOV UR7, 0x400 ;  /* 0x0000040000077882 */ /* 0x000fe20000000000 */
[----:B------:R-:W-:Y:S01]  /*02f0*/  SHF.R.U32.HI R36, RZ, 0x5, R0 ;  /* 0x00000005ff247819 */ /* 0x000fe20000011600 */
[----:B------:R-:W-:Y:S01]  /*0300*/  UISETP.GE.U32.AND UP0, UPT, UR4, 0x3c, UPT ;  /* 0x0000003c0400788c */ /* 0x000fe2000bf06070 */
[----:B---3--:R-:W-:Y:S01]  /*0310*/  IMAD.SHL.U32 R3, R2, 0x100, RZ ;  /* 0x0000010002037824 */ /* 0x008fe200078e00ff */
[----:B------:R-:W-:Y:S01]  /*0320*/  SHF.R.U32.HI R2, RZ, 0x2, R2 ;  /* 0x00000002ff027819 */ /* 0x000fe20000011602 */
[----:B------:R-:W-:Y:S03]  /*0330*/  STS [R12+UR6+0x200], RZ ;  /* 0x000200ff0c007988 */ /* 0x000fe60008000806 */
[----:B------:R-:W-:Y:S01]  /*0340*/  LOP3.LUT R14, R3, 0x700, RZ, 0xc0, !PT ;  /* 0x00000700030e7812 */ /* 0x000fe200078ec0ff */
[----:B------:R-:W-:Y:S01]  /*0350*/  STS [R12+UR6+0x300], RZ ;  /* 0x000300ff0c007988 */ /* 0x000fe20008000806 */
[----:B------:R-:W-:-:S03]  /*0360*/  LOP3.LUT R2, R2, 0x3ffffffe, RZ, 0xc0, !PT ;  /* 0x3ffffffe02027812 */ /* 0x000fc600078ec0ff */
[----:B------:R-:W-:Y:S01]  /*0370*/  STS [R12+UR6+0x400], RZ ;  /* 0x000400ff0c007988 */ /* 0x000fe20008000806 */
[----:B------:R-:W-:Y:S02]  /*0380*/  IADD3 R14, PT, PT, R2, R13, R14 ;  /* 0x0000000d020e7210 */ /* 0x000fe40007ffe00e */
[----:B------:R-:W-:Y:S01]  /*0390*/  SHF.R.U64 R2, R6, UR4, R7 ;  /* 0x0000000406027c19 */ /* 0x000fe20008001207 */
[----:B------:R-:W-:Y:S03]  /*03a0*/  STS [R12+UR6+0x500], RZ ;  /* 0x000500ff0c007988 */ /* 0x000fe60008000806 */
[----:B------:R-:W-:Y:S01]  /*03b0*/  LOP3.LUT R2, R2, 0xf, RZ, 0xc0, !PT ;  /* 0x0000000f02027812 */ /* 0x000fe200078ec0ff */
[----:B------:R-:W-:Y:S01]  /*03c0*/  STS [R12+UR6+0x600], RZ ;  /* 0x000600ff0c007988 */ /* 0x000fe20008000806 */
[----:B-1----:R-:W-:-:S03]  /*03d0*/  ULEA UR7, UR8, UR7, 0x18 ;  /* 0x0000000708077291 */ /* 0x002fc6000f8ec0ff */
[----:B------:R-:W-:Y:S01]  /*03e0*/  STS [R12+UR6+0x700], RZ ;  /* 0x000700ff0c007988 */ /* 0x000fe20008000806 */
[----:B------:R-:W-:Y:S01]  /*03f0*/  IMAD.SHL.U32 R3, R2, 0x100, RZ ;  /* 0x0000010002037824 */ /* 0x000fe200078e00ff */
[----:B------:R-:W-:Y:S02]  /*0400*/  SHF.R.U32.HI R2, RZ, 0x2, R2 ;  /* 0x00000002ff027819 */ /* 0x000fe40000011602 */
[----:B------:R-:W-:Y:S02]  /*0410*/  STS [R12+UR6+0x800], RZ ;  /* 0x000800ff0c007988 */ /* 0x000fe40008000806 */
[----:B------:R-:W-:Y:S02]  /*0420*/  LOP3.LUT R18, R3, 0x700, RZ, 0xc0, !PT ;  /* 0x0000070003127812 */ /* 0x000fe400078ec0ff */
[----:B------:R-:W1:Y:S01]  /*0430*/  LDS.U16 R16, [R14] ;  /* 0x000000000e107984 */ /* 0x000e620000000400 */
[----:B------:R-:W-:-:S04]  /*0440*/  LOP3.LUT R2, R2, 0x3ffffffe, RZ, 0xc0, !PT ;  /* 0x3ffffffe02027812 */ /* 0x000fc800078ec0ff */
[----:B------:R-:W-:Y:S02]  /*0450*/  IADD3 R18, PT, PT, R2, R13, R18 ;  /* 0x0000000d02127210 */ /* 0x000fe40007ffe012 */
[----:B0-----:R-:W-:-:S04]  /*0460*/  SHF.R.U64 R2, R8, UR4, R9 ;  /* 0x0000000408027c19 */ /* 0x001fc80008001209 */
[----:B------:R-:W-:-:S05]  /*0470*/  LOP3.LUT R2, R2, 0xf, RZ, 0xc0, !PT ;  /* 0x0000000f02027812 */ /* 0x000fca00078ec0ff */
[----:B------:R-:W-:Y:S01]  /*0480*/  IMAD.SHL.U32 R20, R2, 0x100, RZ ;  /* 0x0000010002147824 */ /* 0x000fe200078e00ff */
[----:B------:R-:W-:-:S04]  /*0490*/  SHF.R.U32.HI R2, RZ, 0x2, R2 ;  /* 0x00000002ff027819 */ /* 0x000fc80000011602 */
[----:B------:R-:W-:Y:S02]  /*04a0*/  LOP3.LUT R20, R20, 0x700, RZ, 0xc0, !PT ;  /* 0x0000070014147812 */ /* 0x000fe400078ec0ff */
[----:B------:R-:W-:-:S04]  /*04b0*/  LOP3.LUT R2, R2, 0x3ffffffe, RZ, 0xc0, !PT ;  /* 0x3ffffffe02027812 */ /* 0x000fc800078ec0ff */
[----:B------:R-:W-:Y:S02]  /*04c0*/  IADD3 R20, PT, PT, R2, R13, R20 ;  /* 0x0000000d02147210 */ /* 0x000fe40007ffe014 */
[----:B------:R-:W-:-:S04]  /*04d0*/  SHF.R.U64 R2, R10, UR4, R11 ;  /* 0x000000040a027c19 */ /* 0x000fc8000800120b */
[----:B------:R-:W-:Y:S01]  /*04e0*/  LOP3.LUT R2, R2, 0xf, RZ, 0xc0, !PT ;  /* 0x0000000f02027812 */ /* 0x000fe200078ec0ff */
[----:B-1----:R-:W-:-:S05]  /*04f0*/  VIADD R3, R16, 0x1 ;  /* 0x0000000110037836 */ /* 0x002fca0000000000 */
[----:B------:R0:W-:Y:S04]  /*0500*/  STS.U16 [R14], R3 ;  /* 0x000000030e007388 */ /* 0x0001e80000000400 */
[----:B------:R-:W1:Y:S01]  /*0510*/  LDS.U16 R19, [R18] ;  /* 0x0000000012137984 */ /* 0x000e620000000400 */
[----:B0-----:R-:W-:Y:S01]  /*0520*/  IMAD.SHL.U32 R3, R2, 0x100, RZ ;  /* 0x0000010002037824 */ /* 0x001fe200078e00ff */
[----:B------:R-:W-:-:S04]  /*0530*/  SHF.R.U32.HI R2, RZ, 0x2, R2 ;  /* 0x00000002ff027819 */ /* 0x000fc80000011602 */
[----:B------:R-:W-:Y:S02]  /*0540*/  LOP3.LUT R22, R3, 0x700, RZ, 0xc0, !PT ;  /* 0x0000070003167812 */ /* 0x000fe400078ec0ff */
[----:B------:R-:W-:-:S04]  /*0550*/  LOP3.LUT R2, R2, 0x3ffffffe, RZ, 0xc0, !PT ;  /* 0x3ffffffe02027812 */ /* 0x000fc800078ec0ff */
[----:B------:R-:W-:Y:S01]  /*0560*/  IADD3 R22, PT, PT, R2, R13, R22 ;  /* 0x0000000d02167210 */ /* 0x000fe20007ffe016 */
[----:B-1----:R-:W-:-:S05]  /*0570*/  VIADD R23, R19, 0x1 ;  /* 0x0000000113177836 */ /* 0x002fca0000000000 */
[----:B------:R-:W-:Y:S04]  /*0580*/  STS.U16 [R18], R23 ;  /* 0x0000001712007388 */ /* 0x000fe80000000400 */
[----:B------:R-:W0:Y:S02]  /*0590*/  LDS.U16 R21, [R20] ;  /* 0x0000000014157984 */ /* 0x000e240000000400 */
[----:B0-----:R-:W-:-:S05]  /*05a0*/  VIADD R3, R21, 0x1 ;  /* 0x0000000115037836 */ /* 0x001fca0000000000 */
[----:B------:R-:W-:Y:S04]  /*05b0*/  STS.U16 [R20], R3 ;  /* 0x0000000314007388 */ /* 0x000fe80000000400 */
[----:B------:R-:W0:Y:S02]  /*05c0*/  LDS.U16 R23, [R22] ;  /* 0x0000000016177984 */ /* 0x000e240000000400 */
[----:B0-----:R-:W-:-:S05]  /*05d0*/  VIADD R27, R23, 0x1 ;  /* 0x00000001171b7836 */ /* 0x001fca0000000000 */
[----:B------:R-:W-:Y:S01]  /*05e0*/  STS.U16 [R22], R27 ;  /* 0x0000001b16007388 */ /* 0x000fe20000000400 */
[----:B------:R-:W-:Y:S06]  /*05f0*/  BAR.SYNC.DEFER_BLOCKING 0x0 ;  /* 0x0000000000007b1d */ /* 0x000fec0000010000 */
[----:B------:R-:W-:Y:S04]  /*0600*/  LDS R25, [R24] ;  /* 0x0000000018197984 */ /* 0x000fe80000000800 */
[----:B------:R-:W0:Y:S04]  /*0610*/  LDS R26, [R24+0x4] ;  /* 0x00000400181a7984 */ /* 0x000e280000000800 */
[----:B------:R-:W1:Y:S04]  /*0620*/  LDS R29, [R24+0x8] ;  /* 0x00000800181d7984 */ /* 0x000e680000000800 */
[----:B------:R-:W2:Y:S04]  /*0630*/  LDS R28, [R24+0xc] ;  /* 0x00000c00181c7984 */ /* 0x000ea80000000800 */
[----:B------:R-:W3:Y:S04]  /*0640*/  LDS R31, [R24+0x10] ;  /* 0x00001000181f7984 */ /* 0x000ee80000000800 */
[----:B------:R-:W4:Y:S04]  /*0650*/  LDS R30, [R24+0x14] ;  /* 0x00001400181e7984 */ /* 0x000f280000000800 */
[----:B------:R-:W5:Y:S04]  /*0660*/  LDS R3, [R24+0x18] ;  /* 0x0000180018037984 */ /* 0x000f680000000800 */
[----:B------:R-:W5:Y:S04]  /*0670*/  LDS R32, [R24+0x1c] ;  /* 0x00001c0018207984 */ /* 0x000f680000000800 */
[----:B------:R-:W5:Y:S01]  /*0680*/  LDS R2, [R24+0x20] ;  /* 0x0000200018027984 */ /* 0x000f620000000800 */
[----:B0-----:R-:W-:-:S04]  /*0690*/  IMAD.IADD R26, R25, 0x1, R26 ;  /* 0x00000001191a7824 */ /* 0x001fc800078e021a */
[----:B-1----:R-:W-:-:S04]  /*06a0*/  IMAD.IADD R27, R29, 0x1, R26 ;  /* 0x000000011d1b7824 */ /* 0x002fc800078e021a */
[----:B--2---:R-:W-:-:S04]  /*06b0*/  IMAD.IADD R28, R28, 0x1, R27 ;  /* 0x000000011c1c7824 */ /* 0x004fc800078e021b */
[----:B---3--:R-:W-:-:S04]  /*06c0*/  IMAD.IADD R29, R31, 0x1, R28 ;  /* 0x000000011f1d7824 */ /* 0x008fc800078e021c */
[----:B----4-:R-:W-:-:S04]  /*06d0*/  IMAD.IADD R30, R30, 0x1, R29 ;  /* 0x000000011e1e7824 */ /* 0x010fc800078e021d */
[----:B-----5:R-:W-:-:S04]  /*06e0*/  IMAD.IADD R31, R3, 0x1, R30 ;  /* 0x00000001031f7824 */ /* 0x020fc800078e021e */
[----:B------:R-:W-:-:S04]  /*06f0*/  IMAD.IADD R33, R32, 0x1, R31 ;  /* 0x0000000120217824 */ /* 0x000fc800078e021f */
[----:B------:R-:W-:-:S05]  /*0700*/  IMAD.IADD R32, R2, 0x1, R33 ;  /* 0x0000000102207824 */ /* 0x000fca00078e0221 */
[----:B------:R-:W0:Y:S02]  /*0710*/  SHFL.UP P4, R3, R32, 0x1, RZ ;  /* 0x0420000020037989 */ /* 0x000e2400000800ff */
[----:B0-----:R-:W-:-:S05]  /*0720*/  @P4 IMAD.IADD R3, R32, 0x1, R3 ;  /* 0x0000000120034824 */ /* 0x001fca00078e0203 */
[----:B------:R-:W0:Y:S02]  /*0730*/  SHFL.UP P4, R2, R3, 0x2, RZ ;  /* 0x0440000003027989 */ /* 0x000e2400000800ff */
[----:B0-----:R-:W-:-:S05]  /*0740*/  @P4 IMAD.IADD R2, R3, 0x1, R2 ;  /* 0x0000000103024824 */ /* 0x001fca00078e0202 */
[----:B------:R-:W0:Y:S02]  /*0750*/  SHFL.UP P4, R35, R2, 0x4, RZ ;  /* 0x0480000002237989 */ /* 0x000e2400000800ff */
[----:B0-----:R-:W-:-:S05]  /*0760*/  @P4 IMAD.IADD R35, R2, 0x1, R35 ;  /* 0x0000000102234824 */ /* 0x001fca00078e0223 */
[----:B------:R-:W0:Y:S02]  /*0770*/  SHFL.UP P4, R34, R35, 0x8, RZ ;  /* 0x0500000023227989 */ /* 0x000e2400000800ff */
[----:B0-----:R-:W-:-:S05]  /*0780*/  @P4 IMAD.IADD R34, R35, 0x1, R34 ;  /* 0x0000000123224824 */ /* 0x001fca00078e0222 */
[----:B------:R-:W0:Y:S02]  /*0790*/  SHFL.UP P4, R37, R34, 0x10, RZ ;  /* 0x0600000022257989 */ /* 0x000e2400000800ff */
[----:B0-----:R-:W-:Y:S01]  /*07a0*/  @P4 IMAD.IADD R37, R34, 0x1, R37 ;  /* 0x0000000122254824 */ /* 0x001fe200078e0225 */
[C---:B------:R-:W-:Y:S02]  /*07b0*/  ISETP.NE.AND P4, PT, R36.reuse, 0x1, PT ;  /* 0x000000012400780c */ /* 0x040fe40003f85270 */
[----:B------:R-:W-:Y:S01]  /*07c0*/  @!P1 LEA R36, R36, UR7, 0x2 ;  /* 0x0000000724249c11 */ /* 0x000fe2000f8e10ff */
[----:B------:R-:W-:-:S04]  /*07d0*/  IMAD.IADD R32, R37, 0x1, -R32 ;  /* 0x0000000125207824 */ /* 0x000fc800078e0a20 */
[----:B------:R-:W-:Y:S01]  /*07e0*/  @!P1 STS [R36+0x900], R37 ;  /* 0x0009002524009388 */ /* 0x000fe20000000800 */
[----:B------:R-:W-:Y:S06]  /*07f0*/  BAR.SYNC.DEFER_BLOCKING 0x0 ;  /* 0x0000000000007b1d */ /* 0x000fec0000010000 */
[----:B------:R-:W0:Y:S02]  /*0800*/  LDS.64 R2, [UR7+0x900] ;  /* 0x00090007ff027984 */ /* 0x000e240008000a00 */
[C---:B0-----:R-:W-:Y:S01]  /*0810*/  SEL R17, R2.reuse, R17, !P4 ;  /* 0x0000001102117207 */ /* 0x041fe20006000000 */
[----:B------:R-:W-:Y:S01]  /*0820*/  IMAD.IADD R3, R2, 0x1, R3 ;  /* 0x0000000102037824 */ /* 0x000fe200078e0203 */
[----:B------:R-:W-:-:S02]  /*0830*/  SEL R2, R32, RZ, P0 ;  /* 0x000000ff20027207 */ /* 0x000fc40000000000 */
[----:B------:R-:W-:-:S03]  /*0840*/  ISETP.NE.AND P4, PT, R0, RZ, PT ;  /* 0x000000ff0000720c */ /* 0x000fc60003f85270 */
[----:B------:R-:W-:Y:S02]  /*0850*/  @P2 IMAD.IADD R32, R17, 0x1, R2 ;  /* 0x0000000111202824 */ /* 0x000fe400078e0202 */
[----:B------:R-:W-:-:S05]  /*0860*/  @!P3 IMAD.U32 R32, R3, 0x10000, RZ ;  /* 0x000100000320b824 */ /* 0x000fca00078e00ff */
[----:B------:R-:W-:Y:S01]  /*0870*/  @!P3 STS [UR7+0x90c], R32 ;  /* 0x00090c20ff00b988 */ /* 0x000fe20008000807 */
[----:B------:R-:W-:Y:S06]  /*0880*/  BAR.SYNC.DEFER_BLOCKING 0x0 ;  /* 0x0000000000007b1d */ /* 0x000fec0000010000 */
[----:B------:R-:W0:Y:S02]  /*0890*/  LDS R2, [UR7+0x90c] ;  /* 0x00090c07ff027984 */ /* 0x000e240008000800 */
[----:B0-----:R-:W-:-:S05]  /*08a0*/  SEL R3, R2, RZ, P4 ;  /* 0x000000ff02037207 */ /* 0x001fca0002000000 */
[----:B------:R-:W-:-:S04]  /*08b0*/  IMAD.IADD R2, R3, 0x1, R32 ;  /* 0x0000000103027824 */ /* 0x000fc800078e0220 */
[--C-:B------:R-:W-:Y:S01]  /*08c0*/  IMAD.IADD R25, R25, 0x1, R2.reuse ;  /* 0x0000000119197824 */ /* 0x100fe200078e0202 */
[----:B------:R-:W-:Y:S01]  /*08d0*/  STS [R24], R2 ;  /* 0x0000000218007388 */ /* 0x000fe20000000800 */
[--C-:B------:R-:W-:Y:S02]  /*08e0*/  IMAD.IADD R3, R26, 0x1, R2.reuse ;  /* 0x000000011a037824 */ /* 0x100fe400078e0202 */
[--C-:B------:R-:W-:Y:S01]  /*08f0*/  IMAD.IADD R27, R27, 0x1, R2.reuse ;  /* 0x000000011b1b7824 */ /* 0x100fe200078e0202 */
[----:B------:R-:W-:Y:S01]  /*0900*/  STS [R24+0x4], R25 ;  /* 0x0000041918007388 */ /* 0x000fe20000000800 */
[--C-:B------:R-:W-:Y:S02]  /*0910*/  IMAD.IADD R35, R28, 0x1, R2.reuse ;  /* 0x000000011c237824 */ /* 0x100fe400078e0202 */
[--C-:B------:R-:W-:Y:S01]  /*0920*/  IMAD.IADD R29, R29, 0x1, R2.reuse ;  /* 0x000000011d1d7824 */ /* 0x100fe200078e0202 */
[----:B------:R-:W-:Y:S01]  /*0930*/  STS [R24+0x8], R3 ;  /* 0x0000080318007388 */ /* 0x000fe20000000800 */
[----:B------:R-:W-:-:S02]  /*0940*/  IMAD.IADD R37, R30, 0x1, R2 ;  /* 0x000000011e257824 */ /* 0x000fc400078e0202 */
[--C-:B------:R-:W-:Y:S01]  /*0950*/  IMAD.IADD R31, R31, 0x1, R2.reuse ;  /* 0x000000011f1f7824 */ /* 0x100fe200078e0202 */
[----:B------:R-:W-:Y:S01]  /*0960*/  STS [R24+0xc], R27 ;  /* 0x00000c1b18007388 */ /* 0x000fe20000000800 */
[----:B------:R-:W-:-:S03]  /*0970*/  IMAD.IADD R33, R33, 0x1, R2 ;  /* 0x0000000121217824 */ /* 0x000fc600078e0202 */
[----:B------:R-:W-:Y:S04]  /*0980*/  STS [R24+0x10], R35 ;  /* 0x0000102318007388 */ /* 0x000fe80000000800 */
[----:B------:R-:W-:Y:S04]  /*0990*/  STS [R24+0x14], R29 ;  /* 0x0000141d18007388 */ /* 0x000fe80000000800 */
[----:B------:R-:W-:Y:S04]  /*09a0*/  STS [R24+0x18], R37 ;  /* 0x0000182518007388 */ /* 0x000fe80000000800 */
[----:B------:R-:W-:Y:S04]  /*09b0*/  STS [R24+0x1c], R31 ;  /* 0x00001c1f18007388 */ /* 0x000fe80000000800 */
[----:B------:R-:W-:Y:S01]  /*09c0*/  STS [R24+0x20], R33 ;  /* 0x0000202118007388 */ /* 0x000fe20000000800 */
[----:B------:R-:W-:Y:S06]  /*09d0*/  BAR.SYNC.DEFER_BLOCKING 0x0 ;  /* 0x0000000000007b1d */ /* 0x000fec0000010000 */
[----:B------:R-:W0:Y:S04]  /*09e0*/  LDS.U16 R14, [R14] ;  /* 0x000000000e0e7984 */ /* 0x000e280000000400 */
[----:B------:R-:W1:Y:S04]  /*09f0*/  LDS.U16 R18, [R18] ;  /* 0x0000000012127984 */ /* 0x000e680000000400 */
[----:B------:R-:W2:Y:S04]  /*0a00*/  LDS.U16 R20, [R20] ;  /* 0x0000000014147984 */ /* 0x000ea80000000400 */
[----:B------:R-:W3:Y:S01]  /*0a10*/  LDS.U16 R22, [R22] ;  /* 0x0000000016167984 */ /* 0x000ee20000000400 */
[----:B0-----:R-:W-:-:S02]  /*0a20*/  IMAD.IADD R3, R16, 0x1, R14 ;  /* 0x0000000110037824 */ /* 0x001fc400078e020e */
[----:B-1----:R-:W-:Y:S02]  /*0a30*/  IMAD.IADD R19, R19, 0x1, R18 ;  /* 0x0000000113137824 */ /* 0x002fe400078e0212 */
[----:B--2---:R-:W-:Y:S02]  /*0a40*/  IMAD.IADD R21, R21, 0x1, R20 ;  /* 0x0000000115157824 */ /* 0x004fe400078e0214 */
[----:B---3--:R-:W-:Y:S01]  /*0a50*/  IMAD.IADD R23, R23, 0x1, R22 ;  /* 0x0000000117177824 */ /* 0x008fe200078e0216 */
[----:B------:R-:W-:Y:S06]  /*0a60*/  BAR.SYNC.DEFER_BLOCKING 0x0 ;  /* 0x0000000000007b1d */ /* 0x000fec0000010000 */
[----:B------:R-:W-:Y:S05]  /*0a70*/  BRA.U UP0, `(.L_x_0) ;  /* 0x0000000100387547 */ /* 0x000fea000b800000 */
[----:B------:R-:W-:Y:S01]  /*0a80*/  LEA R3, R3, UR7, 0x3 ;  /* 0x0000000703037c11 */ /* 0x000fe2000f8e18ff */
[----:B------:R-:W-:Y:S01]  /*0a90*/  UIADD3 UR4, UPT, UPT, UR4, 0x4, URZ ;  /* 0x0000000404047890 */ /* 0x000fe2000fffe0ff */
[----:B------:R-:W-:Y:S02]  /*0aa0*/  LEA R19, R19, UR7, 0x3 ;  /* 0x0000000713137c11 */ /* 0x000fe4000f8e18ff */
[----:B------:R-:W-:Y:S01]  /*0ab0*/  LEA R21, R21, UR7, 0x3 ;  /* 0x0000000715157c11 */ /* 0x000fe2000f8e18ff */
[----:B------:R3:W-:Y:S01]  /*0ac0*/  STS.64 [R3], R4 ;  /* 0x0000000403007388 */ /* 0x0007e20000000a00 */
[----:B------:R-:W-:-:S03]  /*0ad0*/  LEA R23, R23, UR7, 0x3 ;  /* 0x0000000717177c11 */ /* 0x000fc6000f8e18ff */
[----:B------:R3:W-:Y:S04]  /*0ae0*/  STS.64 [R19], R6 ;  /* 0x0000000613007388 */ /* 0x0007e80000000a00 */
[----:B------:R3:W-:Y:S04]  /*0af0*/  STS.64 [R21], R8 ;  /* 0x0000000815007388 */ /* 0x0007e80000000a00 */
[----:B------:R3:W-:Y:S01]  /*0b00*/  STS.64 [R23], R10 ;  /* 0x0000000a17007388 */ /* 0x0007e20000000a00 */
[----:B------:R-:W-:Y:S06]  /*0b10*/  BAR.SYNC.DEFER_BLOCKING 0x0 ;  /* 0x0000000000007b1d */ /* 0x000fec0000010000 */
[----:B------:R3:W4:Y:S04]  /*0b20*/  LDS.128 R4, [R15] ;  /* 0x000000000f047984 */ /* 0x0007280000000c00 */
[----:B------:R3:W0:Y:S01]  /*0b30*/  LDS.128 R8, [R15+0x10] ;  /* 0x000010000f087984 */ /* 0x0006220000000c00 */
[----:B------:R-:W-:Y:S06]  /*0b40*/  BAR.SYNC.DEFER_BLOCKING 0x0 ;  /* 0x0000000000007b1d */ /* 0x000fec0000010000 */
[----:B------:R-:W-:Y:S05]  /*0b50*/  BRA `(.L_x_1) ;  /* 0xfffffff400c87947 */ /* 0x000fea000383ffff */
.L_x_0:
[----:B------:R-:W-:Y:S01]  /*0b60*/  LEA R25, R3, UR7, 0x3 ;  /* 0x0000000703197c11 */ /* 0x000fe2000f8e18ff */
[C---:B------:R-:W-:Y:S01]  /*0b70*/  IMAD R18, R0.reuse, -0x18, R15 ;  /* 0xffffffe800127824 */ /* 0x040fe200078e020f */
[----:B------:R-:W-:Y:S02]  /*0b80*/  LEA R19, R19, UR7, 0x3 ;  /* 0x0000000713137c11 */ /* 0x000fe4000f8e18ff */
[----:B------:R-:W-:Y:S01]  /*0b90*/  LEA R21, R21, UR7, 0x3 ;  /* 0x0000000715157c11 */ /* 0x000fe2000f8e18ff */
[----:B------:R0:W-:Y:S01]  /*0ba0*/  STS.64 [R25], R4 ;  /* 0x0000000419007388 */ /* 0x0001e20000000a00 */
[----:B------:R-:W-:Y:S01]  /*0bb0*/  LEA R23, R23, UR7, 0x3 ;  /* 0x0000000717177c11 */ /* 0x000fe2000f8e18ff */
[----:B------:R-:W1:Y:S01]  /*0bc0*/  LDCU.64 UR6, c[0x0][0x388] ;  /* 0x00007100ff0677ac */ /* 0x000e620008000a00 */
[----:B------:R-:W-:Y:S01]  /*0bd0*/  IADD3 R0, P0, PT, R0, UR5, RZ ;  /* 0x0000000500007c10 */ /* 0x000fe2000ff1e0ff */
[----:B------:R-:W-:Y:S04]  /*0be0*/  STS.64 [R19], R6 ;  /* 0x0000000613007388 */ /* 0x000fe80000000a00 */
[----:B------:R-:W-:Y:S04]  /*0bf0*/  STS.64 [R21], R8 ;  /* 0x0000000815007388 */ /* 0x000fe80000000a00 */
[----:B------:R-:W-:Y:S01]  /*0c00*/  STS.64 [R23], R10 ;  /* 0x0000000a17007388 */ /* 0x000fe20000000a00 */
[----:B0-----:R-:W-:Y:S01]  /*0c10*/  IMAD.X R5, RZ, RZ, UR9, P0 ;  /* 0x00000009ff057e24 */ /* 0x001fe200080e06ff */
[----:B------:R-:W-:Y:S01]  /*0c20*/  BAR.SYNC.DEFER_BLOCKING 0x0 ;  /* 0x0000000000007b1d */ /* 0x000fe20000010000 */
[----:B-1----:R-:W-:-:S04]  /*0c30*/  LEA R4, P0, R0, UR6, 0x3 ;  /* 0x0000000600047c11 */ /* 0x002fc8000f8018ff */
[----:B------:R-:W-:Y:S01]  /*0c40*/  LEA.HI.X R5, R0, UR7, R5, 0x3, P0 ;  /* 0x0000000700057c11 */ /* 0x000fe200080f1c05 */
[----:B------:R-:W0:Y:S04]  /*0c50*/  LDS.64 R2, [R18] ;  /* 0x0000000012027984 */ /* 0x000e280000000a00 */
[----:B------:R-:W1:Y:S04]  /*0c60*/  LDS.64 R12, [R18+0x200] ;  /* 0x00020000120c7984 */ /* 0x000e680000000a00 */
[----:B------:R-:W2:Y:S04]  /*0c70*/  LDS.64 R14, [R18+0x400] ;  /* 0x00040000120e7984 */ /* 0x000ea80000000a00 */
[----:B------:R-:W3:Y:S04]  /*0c80*/  LDS.64 R16, [R18+0x600] ;  /* 0x0006000012107984 */ /* 0x000ee80000000a00 */
[----:B0-----:R-:W-:Y:S04]  /*0c90*/  STG.E.64 desc[UR10][R4.64], R2 ;  /* 0x0000000204007986 */ /* 0x001fe8000c101b0a */
[----:B-1----:R-:W-:Y:S04]  /*0ca0*/  STG.E.64 desc[UR10][R4.64+0x200], R12 ;  /* 0x0002000c04007986 */ /* 0x002fe8000c101b0a */
[----:B--2---:R-:W-:Y:S04]  /*0cb0*/  STG.E.64 desc[UR10][R4.64+0x400], R14 ;  /* 0x0004000e04007986 */ /* 0x004fe8000c101b0a */
[----:B---3--:R-:W-:Y:S01]  /*0cc0*/  STG.E.64 desc[UR10][R4.64+0x600], R16 ;  /* 0x0006001004007986 */ /* 0x008fe2000c101b0a */
[----:B------:R-:W-:Y:S05]  /*0cd0*/  EXIT ;  /* 0x000000000000794d */ /* 0x000fea0003800000 */
.L_x_2:
[----:B------:R-:W-:-:S00]  /*0ce0*/  BRA `(.L_x_2) ;  /* 0xfffffffc00fc7947 */ /* 0x000fc0000383ffff */
[----:B------:R-:W-:-:S00]  /*0cf0*/  NOP ;  /* 0x0000000000007918 */ /* 0x000fc00000000000 */
        /* <DEDUP_REMOVED lines=8> */
.L_x_109:


//--------------------- .text._Z23compute_descriptor_se_aPfiS_iS_iPKiPKfS3_PiiS3_ffPdi --------------------------
	.section	.text._Z23compute_descriptor_se_aPfiS_iS_iPKiPKfS3_PiiS3_ffPdi,"ax",@progbits
	.align	128
        .global         _Z23compute_descriptor_se_aPfiS_iS_iPKiPKfS3_PiiS3_ffPdi
        .type           _Z23compute_descriptor_se_aPfiS_iS_iPKiPKfS3_PiiS3_ffPdi,@function
        .size           _Z23compute_descriptor_se_aPfiS_iS_iPKiPKfS3_PiiS3_ffPdi,(.L_x_106 - _Z23compute_descriptor_se_aPfiS_iS_iPKiPKfS3_PiiS3_ffPdi)
        .other          _Z23compute_descriptor_se_aPfiS_iS_iPKiPKfS3_PiiS3_ffPdi,@"STO_CUDA_ENTRY STV_DEFAULT"
_Z23compute_descriptor_se_aPfiS_iS_iPKiPKfS3_PiiS3_ffPdi:
.text._Z23compute_descriptor_se_aPfiS_iS_iPKiPKfS3_PiiS3_ffPdi:
[----:B------:R-:W-:Y:S01]  /*0000*/  LDC R1, c[0x0][0x37c] ;  /* 0x0000df00ff017b82 */ /* 0x000fe20000000800 */
[----:B------:R-:W0:Y:S07]  /*0010*/  S2R R3, SR_TID.X ;  /* 0x0000000000037919 */ /* 0x000e2e0000002100 */
[----:B------:R-:W0:Y:S01]  /*0020*/  S2UR UR4, SR_CTAID.X ;  /* 0x00000000000479c3 */ /* 0x000e220000002500 */
[----:B------:R-:W1:Y:S07]  /*0030*/  LDCU UR5, c[0x0][0x3f0] ;  /* 0x00007e00ff0577ac */ /* 0x000e6e0008000800 */
[----:B------:R-:W0:Y:S02]  /*0040*/  LDC R2, c[0x0][0x360] ;  /* 0x0000d800ff027b82 */ /* 0x000e240000000800 */
[----:B0-----:R-:W-:-:S05]  /*0050*/  IMAD R2, R2, UR4, R3 ;  /* 0x0000000402027c24 */ /* 0x001fca000f8e0203 */
[----:B-1----:R-:W-:-:S13]  /*0060*/  ISETP.GE.U32.AND P0, PT, R2, UR5, PT ;  /* 0x0000000502007c0c */ /* 0x002fda000bf06070 */
[----:B------:R-:W-:Y:S05]  /*0070*/  @P0 EXIT ;  /* 0x000000000000094d */ /* 0x000fea0003800000 */
[----:B------:R-:W0:Y:S01]  /*0080*/  S2R R3, SR_CTAID.Y ;  /* 0x0000000000037919 */ /* 0x000e220000002600 */
[----:B------:R-:W0:Y:S01]  /*0090*/  LDCU UR4, c[0x0][0x3d0] ;  /* 0x00007a00ff0477ac */ /* 0x000e220008000800 */
[----:B------:R-:W1:Y:S01]  /*00a0*/  LDC.64 R32, c[0x0][0x380] ;  /* 0x0000e000ff207b82 */ /* 0x000e620000000a00 */
[----:B------:R-:W2:Y:S01]  /*00b0*/  LDCU.64 UR6, c[0x0][0x3c8] ;  /* 0x00007900ff0677ac */ /* 0x000ea20008000a00 */
[----:B------:R-:W3:Y:S01]  /*00c0*/  LDCU.64 UR8, c[0x0][0x390] ;  /* 0x00007200ff0877ac */ /* 0x000ee20008000a00 */
[----:B0-----:R-:W-:Y:S01]  /*00d0*/  IMAD R17, R3, UR4, RZ ;  /* 0x0000000403117c24 */ /* 0x001fe2000f8e02ff */
[----:B------:R-:W0:Y:S04]  /*00e0*/  LDCU.64 UR4, c[0x0][0x358] ;  /* 0x00006b00ff0477ac */ /* 0x000e280008000a00 */
[----:B------:R-:W-:-:S04]  /*00f0*/  IADD3 R0, P0, PT, R2, R17, RZ ;  /* 0x0000001102007210 */ /* 0x000fc80007f1e0ff */
[----:B------:R-:W-:Y:S02]  /*0100*/  IADD3.X R5, PT, PT, RZ, RZ, RZ, P0, !PT ;  /* 0x000000ffff057210 */ /* 0x000fe400007fe4ff */
[C---:B--2---:R-:W-:Y:S01]  /*0110*/  LEA R6, P0, R0.reuse, UR6, 0x2 ;  /* 0x0000000600067c11 */ /* 0x044fe2000f8010ff */
[----:B------:R-:W2:Y:S03]  /*0120*/  LDCU UR6, c[0x0][0x388] ;  /* 0x00007100ff0677ac */ /* 0x000ea60008000800 */
[----:B------:R-:W-:-:S05]  /*0130*/  LEA.HI.X R7, R0, UR7, R5, 0x2, P0 ;  /* 0x0000000700077c11 */ /* 0x000fca00080f1405 */
[----:B0-----:R-:W4:Y:S01]  /*0140*/  LDG.E R0, desc[UR4][R6.64] ;  /* 0x0000000406007981 */ /* 0x001f22000c1e1900 */
[----:B--2---:R-:W-:Y:S01]  /*0150*/  IMAD R5, R3, UR6, RZ ;  /* 0x0000000603057c24 */ /* 0x004fe2000f8e02ff */
[----:B------:R-:W0:Y:S03]  /*0160*/  LDCU UR6, c[0x0][0x398] ;  /* 0x00007300ff0677ac */ /* 0x000e260008000800 */
[----:B-1----:R-:W-:-:S04]  /*0170*/  IMAD.WIDE.U32 R32, R5, 0x4, R32 ;  /* 0x0000000405207825 */ /* 0x002fc800078e0020 */
[----:B------:R-:W-:-:S04]  /*0180*/  IMAD.SHL.U32 R5, R2, 0x4, RZ ;  /* 0x0000000402057824 */ /* 0x000fc800078e00ff */
[----:B------:R-:W-:Y:S02]  /*0190*/  IMAD.WIDE R32, R5, 0x4, R32 ;  /* 0x0000000405207825 */ /* 0x000fe400078e0220 */
[----:B------:R-:W1:Y:S01]  /*01a0*/  LDC.64 R4, c[0x0][0x3e8] ;  /* 0x0000fa00ff047b82 */ /* 0x000e620000000a00 */
[----:B----4-:R-:W-:-:S13]  /*01b0*/  ISETP.GT.AND P0, PT, R0, -0x1, PT ;  /* 0xffffffff0000780c */ /* 0x010fda0003f04270 */
[----:B------:R2:W5:Y:S04]  /*01c0*/  @!P0 LDG.E R15, desc[UR4][R32.64] ;  /* 0x00000004200f8981 */ /* 0x000568000c1e1900 */
[----:B------:R2:W5:Y:S04]  /*01d0*/  @!P0 LDG.E R13, desc[UR4][R32.64+0x4] ;  /* 0x00000404200d8981 */ /* 0x000568000c1e1900 */
[----:B------:R2:W5:Y:S04]  /*01e0*/  @!P0 LDG.E R9, desc[UR4][R32.64+0x8] ;  /* 0x0000080420098981 */ /* 0x000568000c1e1900 */
[----:B------:R2:W5:Y:S01]  /*01f0*/  @!P0 LDG.E R11, desc[UR4][R32.64+0xc] ;  /* 0x00000c04200b8981 */ /* 0x000562000c1e1900 */
[----:B------:R-:W-:Y:S01]  /*0200*/  IMAD R8, R2, 0xc, RZ ;  /* 0x0000000c02087824 */ /* 0x000fe200078e02ff */
[----:B------:R-:W-:Y:S01]  /*0210*/  BSSY.RECONVERGENT B0, `(.L_x_3) ;  /* 0x00001b4000007945 */ /* 0x000fe20003800200 */
[----:B0-----:R-:W-:-:S02]  /*0220*/  IMAD R19, R3, UR6, RZ ;  /* 0x0000000603137c24 */ /* 0x001fc4000f8e02ff */
[----:B------:R-:W-:-:S03]  /*0230*/  IMAD R17, R17, 0x3, RZ ;  /* 0x0000000311117824 */ /* 0x000fc600078e02ff */
[----:B------:R-:W-:Y:S01]  /*0240*/  IADD3 R10, P1, PT, R19, R8, RZ ;  /* 0x00000008130a7210 */ /* 0x000fe20007f3e0ff */
[----:B-1----:R-:W-:-:S03]  /*0250*/  IMAD.WIDE.U32 R4, R17, 0x8, R4 ;  /* 0x0000000811047825 */ /* 0x002fc600078e0004 */
[----:B------:R-:W-:Y:S02]  /*0260*/  LEA.HI.X.SX32 R19, R8, RZ, 0x1, P1 ;  /* 0x000000ff08137211 */ /* 0x000fe400008f0eff */
[----:B---3--:R-:W-:-:S04]  /*0270*/  LEA R30, P1, R10, UR8, 0x2 ;  /* 0x000000080a1e7c11 */ /* 0x008fc8000f8210ff */
[----:B------:R-:W-:Y:S01]  /*0280*/  LEA.HI.X R31, R10, UR9, R19, 0x2, P1 ;  /* 0x000000090a1f7c11 */ /* 0x000fe200088f1413 */
[----:B--2---:R-:W-:Y:S08]  /*0290*/  @!P0 BRA `(.L_x_4) ;  /* 0x0000001800ac8947 */ /* 0x004ff00003800000 */
[----:B-----5:R-:W0:Y:S01]  /*02a0*/  LDC.64 R8, c[0x0][0x3d8] ;  /* 0x0000f600ff087b82 */ /* 0x020e220000000a00 */
[----:B------:R-:W-:Y:S01]  /*02b0*/  IMAD R15, R0, 0x3, RZ ;  /* 0x00000003000f7824 */ /* 0x000fe200078e02ff */
[----:B------:R-:W1:Y:S01]  /*02c0*/  LDCU UR6, c[0x0][0x3a8] ;  /* 0x00007500ff0677ac */ /* 0x000e620008000800 */
[----:B------:R-:W-:Y:S01]  /*02d0*/  IMAD R11, R3, 0x3, RZ ;  /* 0x00000003030b7824 */ /* 0x000fe200078e02ff */
[----:B------:R-:W2:Y:S01]  /*02e0*/  LDCU.64 UR8, c[0x0][0x3a0] ;  /* 0x00007400ff0877ac */ /* 0x000ea20008000a00 */
[----:B0-----:R-:W-:-:S04]  /*02f0*/  IMAD.WIDE.U32 R14, R15, 0x4, R8 ;  /* 0x000000040f0e7825 */ /* 0x001fc800078e0008 */
[----:B------:R-:W-:Y:S02]  /*0300*/  IMAD.WIDE.U32 R10, R11, 0x4, R8 ;  /* 0x000000040b0a7825 */ /* 0x000fe400078e0008 */
[----:B------:R-:W3:Y:S04]  /*0310*/  LDG.E R14, desc[UR4][R14.64] ;  /* 0x000000040e0e7981 */ /* 0x000ee8000c1e1900 */
[----:B------:R-:W3:Y:S01]  /*0320*/  LDG.E R13, desc[UR4][R10.64] ;  /* 0x000000040a0d7981 */ /* 0x000ee2000c1e1900 */
[----:B-1----:R-:W-:Y:S02]  /*0330*/  IMAD R0, R3, UR6, RZ ;  /* 0x0000000603007c24 */ /* 0x002fe4000f8e02ff */
[----:B---3--:R-:W-:Y:S01]  /*0340*/  FADD R23, R14, -R13 ;  /* 0x8000000d0e177221 */ /* 0x008fe20000000000 */
[----:B------:R-:W-:-:S03]  /*0350*/  IMAD R13, R2, 0x3, RZ ;  /* 0x00000003020d7824 */ /* 0x000fc600078e02ff */
[----:B------:R-:W0:Y:S01]  /*0360*/  F2F.F64.F32 R16, R23 ;  /* 0x0000001700107310 */ /* 0x000e220000201800 */
[----:B------:R-:W-:Y:S01]  /*0370*/  IMAD.WIDE.U32 R28, R13, 0x8, R4 ;  /* 0x000000080d1c7825 */ /* 0x000fe200078e0004 */
[----:B------:R-:W-:-:S04]  /*0380*/  IADD3 R12, P0, PT, R0, R13, RZ ;  /* 0x0000000d000c7210 */ /* 0x000fc80007f1e0ff */
[----:B------:R-:W-:Y:S02]  /*0390*/  IADD3.X R19, PT, PT, RZ, RZ, RZ, P0, !PT ;  /* 0x000000ffff137210 */ /* 0x000fe400007fe4ff */
[----:B--2---:R-:W-:-:S04]  /*03a0*/  LEA R20, P0, R12, UR8, 0x2 ;  /* 0x000000080c147c11 */ /* 0x004fc8000f8010ff */
[----:B------:R-:W-:Y:S01]  /*03b0*/  LEA.HI.X R21, R12, UR9, R19, 0x2, P0 ;  /* 0x000000090c157c11 */ /* 0x000fe200080f1413 */
[----:B0-----:R0:W-:Y:S04]  /*03c0*/  STG.E.64 desc[UR4][R28.64], R16 ;  /* 0x000000101c007986 */ /* 0x0011e8000c101b04 */
[----:B------:R1:W-:Y:S04]  /*03d0*/  STG.E desc[UR4][R20.64], R23 ;  /* 0x0000001714007986 */ /* 0x0003e8000c101904 */
[----:B------:R-:W2:Y:S04]  /*03e0*/  LDG.E R12, desc[UR4][R6.64] ;  /* 0x00000004060c7981 */ /* 0x000ea8000c1e1900 */
[----:B------:R-:W3:Y:S01]  /*03f0*/  LDG.E R19, desc[UR4][R10.64+0x4] ;  /* 0x000004040a137981 */ /* 0x000ee2000c1e1900 */
[----:B--2---:R-:W-:-:S04]  /*0400*/  IMAD R15, R12, 0x3, RZ ;  /* 0x000000030c0f7824 */ /* 0x004fc800078e02ff */
[----:B------:R-:W-:-:S06]  /*0410*/  IMAD.WIDE R14, R15, 0x4, R8 ;  /* 0x000000040f0e7825 */ /* 0x000fcc00078e0208 */
[----:B------:R-:W3:Y:S01]  /*0420*/  LDG.E R14, desc[UR4][R14.64+0x4] ;  /* 0x000004040e0e7981 */ /* 0x000ee2000c1e1900 */
[----:B------:R-:W-:-:S05]  /*0430*/  VIADD R27, R13, 0x1 ;  /* 0x000000010d1b7836 */ /* 0x000fca0000000000 */
[----:B------:R-:W-:-:S04]  /*0440*/  IADD3 R12, P0, PT, R0, R27, RZ ;  /* 0x0000001b000c7210 */ /* 0x000fc80007f1e0ff */
[----:B0-----:R-:W-:Y:S02]  /*0450*/  IADD3.X R17, PT, PT, RZ, RZ, RZ, P0, !PT ;  /* 0x000000ffff117210 */ /* 0x001fe400007fe4ff */
[----:B-1----:R-:W-:-:S04]  /*0460*/  LEA R20, P0, R12, UR8, 0x2 ;  /* 0x000000080c147c11 */ /* 0x002fc8000f8010ff */
[----:B------:R-:W-:Y:S01]  /*0470*/  LEA.HI.X R21, R12, UR9, R17, 0x2, P0 ;  /* 0x000000090c157c11 */ /* 0x000fe200080f1411 */
[----:B------:R-:W-:-:S04]  /*0480*/  IMAD.WIDE.U32 R16, R27, 0x8, R4 ;  /* 0x000000081b107825 */ /* 0x000fc800078e0004 */
[----:B---3--:R-:W-:-:S04]  /*0490*/  FADD R25, R14, -R19 ;  /* 0x800000130e197221 */ /* 0x008fc80000000000 */
[----:B------:R-:W0:Y:S02]  /*04a0*/  F2F.F64.F32 R18, R25 ;  /* 0x0000001900127310 */ /* 0x000e240000201800 */
[----:B0-----:R-:W-:Y:S04]  /*04b0*/  STG.E.64 desc[UR4][R16.64], R18 ;  /* 0x0000001210007986 */ /* 0x001fe8000c101b04 */
[----:B------:R-:W-:Y:S04]  /*04c0*/  STG.E desc[UR4][R20.64], R25 ;  /* 0x0000001914007986 */ /* 0x000fe8000c101904 */
[----:B------:R-:W2:Y:S04]  /*04d0*/  LDG.E R6, desc[UR4][R6.64] ;  /* 0x0000000406067981 */ /* 0x000ea8000c1e1900 */
[----:B------:R-:W3:Y:S01]  /*04e0*/  LDG.E R11, desc[UR4][R10.64+0x8] ;  /* 0x000008040a0b7981 */ /* 0x000ee2000c1e1900 */
[----:B--2---:R-:W-:-:S04]  /*04f0*/  IMAD R15, R6, 0x3, RZ ;  /* 0x00000003060f7824 */ /* 0x004fc800078e02ff */
[----:B------:R-:W-:-:S06]  /*0500*/  IMAD.WIDE R8, R15, 0x4, R8 ;  /* 0x000000040f087825 */ /* 0x000fcc00078e0208 */
[----:B------:R-:W3:Y:S01]  /*0510*/  LDG.E R8, desc[UR4][R8.64+0x8] ;  /* 0x0000080408087981 */ /* 0x000ee2000c1e1900 */
[----:B------:R-:W-:-:S05]  /*0520*/  VIADD R27, R13, 0x2 ;  /* 0x000000020d1b7836 */ /* 0x000fca0000000000 */
[----:B------:R-:W-:-:S04]  /*0530*/  IADD3 R0, P0, PT, R0, R27, RZ ;  /* 0x0000001b00007210 */ /* 0x000fc80007f1e0ff */
[----:B------:R-:W-:Y:S02]  /*0540*/  IADD3.X R15, PT, PT, RZ, RZ, RZ, P0, !PT ;  /* 0x000000ffff0f7210 */ /* 0x000fe400007fe4ff */
[----:B------:R-:W-:Y:S01]  /*0550*/  LEA R14, P0, R0, UR8, 0x2 ;  /* 0x00000008000e7c11 */ /* 0x000fe2000f8010ff */
[----:B------:R-:W-:-:S03]  /*0560*/  IMAD.WIDE.U32 R4, R27, 0x8, R4 ;  /* 0x000000081b047825 */ /* 0x000fc600078e0004 */
[----:B------:R-:W-:Y:S01]  /*0570*/  LEA.HI.X R15, R0, UR9, R15, 0x2, P0 ;  /* 0x00000009000f7c11 */ /* 0x000fe200080f140f */
[----:B---3--:R-:W-:-:S04]  /*0580*/  FADD R23, R8, -R11 ;  /* 0x8000000b08177221 */ /* 0x008fc80000000000 */
[----:B------:R-:W0:Y:S02]  /*0590*/  F2F.F64.F32 R12, R23 ;  /* 0x00000017000c7310 */ /* 0x000e240000201800 */
[----:B0-----:R0:W-:Y:S04]  /*05a0*/  STG.E.64 desc[UR4][R4.64], R12 ;  /* 0x0000000c04007986 */ /* 0x0011e8000c101b04 */
[----:B------:R1:W-:Y:S04]  /*05b0*/  STG.E desc[UR4][R14.64], R23 ;  /* 0x000000170e007986 */ /* 0x0003e8000c101904 */
[----:B------:R-:W2:Y:S04]  /*05c0*/  LDG.E.64 R8, desc[UR4][R28.64+0x8] ;  /* 0x000008041c087981 */ /* 0x000ea8000c1e1b00 */
[----:B------:R-:W3:Y:S04]  /*05d0*/  LDG.E.64 R6, desc[UR4][R28.64] ;  /* 0x000000041c067981 */ /* 0x000ee8000c1e1b00 */
[----:B------:R-:W4:Y:S01]  /*05e0*/  LDG.E.64 R26, desc[UR4][R28.64+0x10] ;  /* 0x000010041c1a7981 */ /* 0x000f22000c1e1b00 */
[----:B0-----:R-:W-:Y:S01]  /*05f0*/  MOV R4, 0x0 ;  /* 0x0000000000047802 */ /* 0x001fe20000000f00 */
[----:B------:R-:W-:Y:S01]  /*0600*/  IMAD.MOV.U32 R5, RZ, RZ, 0x3fd80000 ;  /* 0x3fd80000ff057424 */ /* 0x000fe200078e00ff */
[----:B------:R-:W-:Y:S01]  /*0610*/  BSSY.RECONVERGENT B1, `(.L_x_5) ;  /* 0x0000015000017945 */ /* 0x000fe20003800200 */
[----:B------:R-:W-:Y:S01]  /*0620*/  CS2R R24, SRZ ;  /* 0x0000000000187805 */ /* 0x000fe2000001ff00 */
[----:B--2---:R-:W-:-:S08]  /*0630*/  DMUL R8, R8, R8 ;  /* 0x0000000808087228 */ /* 0x004fd00000000000 */
[----:B---3--:R-:W-:-:S08]  /*0640*/  DFMA R8, R6, R6, R8 ;  /* 0x000000060608722b */ /* 0x008fd00000000008 */
[----:B----4-:R-:W-:-:S06]  /*0650*/  DFMA R26, R26, R26, R8 ;  /* 0x0000001a1a1a722b */ /* 0x010fcc0000000008 */
[----:B------:R-:W0:Y:S04]  /*0660*/  MUFU.RSQ64H R7, R27 ;  /* 0x0000001b00077308 */ /* 0x000e280000001c00 */
[----:B------:R-:W-:-:S06]  /*0670*/  VIADD R6, R27, 0xfcb00000 ;  /* 0xfcb000001b067836 */ /* 0x000fcc0000000000 */
[----:B0-----:R-:W-:-:S08]  /*0680*/  DMUL R8, R6, R6 ;  /* 0x0000000606087228 */ /* 0x001fd00000000000 */
[----:B------:R-:W-:-:S08]  /*0690*/  DFMA R8, R26, -R8, 1 ;  /* 0x3ff000001a08742b */ /* 0x000fd00000000808 */
[----:B------:R-:W-:Y:S02]  /*06a0*/  DFMA R4, R8, R4, 0.5 ;  /* 0x3fe000000804742b */ /* 0x000fe40000000004 */
[----:B------:R-:W-:-:S08]  /*06b0*/  DMUL R8, R6, R8 ;  /* 0x0000000806087228 */ /* 0x000fd00000000000 */
[----:B------:R-:W-:Y:S01]  /*06c0*/  DFMA R4, R4, R8, R6 ;  /* 0x000000080404722b */ /* 0x000fe20000000006 */
[----:B------:R-:W-:-:S07]  /*06d0*/  ISETP.GE.U32.AND P0, PT, R6, 0x7ca00000, PT ;  /* 0x7ca000000600780c */ /* 0x000fce0003f06070 */
[----:B------:R-:W-:Y:S02]  /*06e0*/  DMUL R8, R26, R4 ;  /* 0x000000041a087228 */ /* 0x000fe40000000000 */
[----:B-1----:R-:W-:Y:S01]  /*06f0*/  IADD3 R15, PT, PT, R5, -0x100000, RZ ;  /* 0xfff00000050f7810 */ /* 0x002fe20007ffe0ff */
[----:B------:R-:W-:-:S05]  /*0700*/  IMAD.MOV.U32 R14, RZ, RZ, R4 ;  /* 0x000000ffff0e7224 */ /* 0x000fca00078e0004 */
[----:B------:R-:W-:-:S08]  /*0710*/  DFMA R10, R8, -R8, R26 ;  /* 0x80000008080a722b */ /* 0x000fd0000000001a */
[----:B------:R-:W-:Y:S01]  /*0720*/  DFMA R12, R10, R14, R8 ;  /* 0x0000000e0a0c722b */ /* 0x000fe20000000008 */
[----:B------:R-:W-:Y:S10]  /*0730*/  @!P0 BRA `(.L_x_6) ;  /* 0x0000000000088947 */ /* 0x000ff40003800000 */
[----:B------:R-:W-:-:S07]  /*0740*/  MOV R0, 0x760 ;  /* 0x0000076000007802 */ /* 0x000fce0000000f00 */
[----:B------:R-:W-:Y:S05]  /*0750*/  CALL.REL.NOINC `($__internal_2_$__cuda_sm20_dsqrt_rn_f64_mediumpath_v1) ;  /* 0x0000003400b47944 */ /* 0x000fea0003c00000 */
.L_x_6:
[----:B------:R-:W-:Y:S05]  /*0760*/  BSYNC.RECONVERGENT B1 ;  /* 0x0000000000017941 */ /* 0x000fea0003800200 */
.L_x_5:
[----:B------:R-:W0:Y:S01]  /*0770*/  MUFU.RCP64H R5, R13 ;  /* 0x0000000d00057308 */ /* 0x000e220000001800 */
[----:B------:R-:W-:Y:S01]  /*0780*/  IADD3 R4, PT, PT, R13, 0x300402, RZ ;  /* 0x003004020d047810 */ /* 0x000fe20007ffe0ff */
[----:B------:R-:W-:Y:S03]  /*0790*/  BSSY.RECONVERGENT B1, `(.L_x_7) ;  /* 0x0000010000017945 */ /* 0x000fe60003800200 */
[----:B------:R-:W-:Y:S02]  /*07a0*/  FSETP.GEU.AND P0, PT, |R4|, 5.8789094863358348022e-39, PT ;  /* 0x004004020400780b */ /* 0x000fe40003f0e200 */
[----:B0-----:R-:W-:-:S08]  /*07b0*/  DFMA R6, R4, -R12, 1 ;  /* 0x3ff000000406742b */ /* 0x001fd0000000080c */
[----:B------:R-:W-:-:S08]  /*07c0*/  DFMA R6, R6, R6, R6 ;  /* 0x000000060606722b */ /* 0x000fd00000000006 */
[----:B------:R-:W-:-:S08]  /*07d0*/  DFMA R6, R4, R6, R4 ;  /* 0x000000060406722b */ /* 0x000fd00000000004 */
[----:B------:R-:W-:-:S08]  /*07e0*/  DFMA R22, R6, -R12, 1 ;  /* 0x3ff000000616742b */ /* 0x000fd0000000080c */
[----:B------:R-:W-:Y:S01]  /*07f0*/  DFMA R22, R6, R22, R6 ;  /* 0x000000160616722b */ /* 0x000fe20000000006 */
[----:B------:R-:W-:Y:S10]  /*0800*/  @P0 BRA `(.L_x_8) ;  /* 0x0000000000200947 */ /* 0x000ff40003800000 */
[----:B------:R-:W-:Y:S01]  /*0810*/  LOP3.LUT R0, R13, 0x7fffffff, RZ, 0xc0, !PT ;  /* 0x7fffffff0d007812 */ /* 0x000fe200078ec0ff */
[----:B------:R-:W-:Y:S01]  /*0820*/  IMAD.MOV.U32 R6, RZ, RZ, R12 ;  /* 0x000000ffff067224 */ /* 0x000fe200078e000c */
[----:B------:R-:W-:-:S03]  /*0830*/  MOV R7, R13 ;  /* 0x0000000d00077202 */ /* 0x000fc60000000f00 */
[----:B------:R-:W-:Y:S01]  /*0840*/  VIADD R10, R0, 0xfff00000 ;  /* 0xfff00000000a7836 */ /* 0x000fe20000000000 */
[----:B------:R-:W-:-:S07]  /*0850*/  MOV R0, 0x870 ;  /* 0x0000087000007802 */ /* 0x000fce0000000f00 */
[----:B------:R-:W-:Y:S05]  /*0860*/  CALL.REL.NOINC `($__internal_0_$__cuda_sm20_dblrcp_rn_slowpath_v3) ;  /* 0x0000002c005c7944 */ /* 0x000fea0003c00000 */
[----:B------:R-:W-:Y:S01]  /*0870*/  MOV R22, R8 ;  /* 0x0000000800167202 */ /* 0x000fe20000000f00 */
[----:B------:R-:W-:-:S07]  /*0880*/  IMAD.MOV.U32 R23, RZ, RZ, R9 ;  /* 0x000000ffff177224 */ /* 0x000fce00078e0009 */
.L_x_8:
[----:B------:R-:W-:Y:S05]  /*0890*/  BSYNC.RECONVERGENT B1 ;  /* 0x0000000000017941 */ /* 0x000fea0003800200 */
.L_x_7:
[----:B------:R-:W0:Y:S01]  /*08a0*/  LDC.64 R12, c[0x0][0x3e0] ;  /* 0x0000f800ff0c7b82 */ /* 0x000e220000000a00 */
[----:B------:R-:W-:Y:S01]  /*08b0*/  DMUL R20, R26, R22 ;  /* 0x000000161a147228 */ /* 0x000fe20000000000 */
[----:B------:R-:W-:Y:S01]  /*08c0*/  BSSY.RECONVERGENT B1, `(.L_x_9) ;  /* 0x0000044000017945 */ /* 0x000fe20003800200 */
[----:B------:R-:W-:Y:S01]  /*08d0*/  MOV R18, 0x0 ;  /* 0x0000000000127802 */ /* 0x000fe20000000f00 */
[----:B------:R-:W-:Y:S01]  /*08e0*/  IMAD.MOV.U32 R19, RZ, RZ, 0x3ff00000 ;  /* 0x3ff00000ff137424 */ /* 0x000fe200078e00ff */
[----:B0-----:R-:W0:Y:S04]  /*08f0*/  F2F.F64.F32 R4, R12 ;  /* 0x0000000c00047310 */ /* 0x001e280000201800 */
[----:B0-----:R-:W-:-:S14]  /*0900*/  DSETP.GEU.AND P0, PT, R20, R4, PT ;  /* 0x000000041400722a */ /* 0x001fdc0003f0e000 */
[----:B------:R-:W-:Y:S05]  /*0910*/  @!P0 BRA `(.L_x_10) ;  /* 0x0000000000f88947 */ /* 0x000fea0003800000 */
[----:B------:R-:W0:Y:S01]  /*0920*/  F2F.F64.F32 R12, R13 ;  /* 0x0000000d000c7310 */ /* 0x000e220000201800 */
[----:B------:R-:W-:Y:S01]  /*0930*/  CS2R R18, SRZ ;  /* 0x0000000000127805 */ /* 0x000fe2000001ff00 */
[----:B0-----:R-:W-:-:S14]  /*0940*/  DSETP.GEU.AND P0, PT, R20, R12, PT ;  /* 0x0000000c1400722a */ /* 0x001fdc0003f0e000 */
[----:B------:R-:W-:Y:S05]  /*0950*/  @P0 BRA `(.L_x_10) ;  /* 0x0000000000e80947 */ /* 0x000fea0003800000 */
[----:B------:R-:W-:Y:S01]  /*0960*/  DADD R12, -R4, R12 ;  /* 0x00000000040c7229 */ /* 0x000fe2000000010c */
[----:B------:R-:W-:Y:S01]  /*0970*/  MOV R6, 0x1 ;  /* 0x0000000100067802 */ /* 0x000fe20000000f00 */
[----:B------:R-:W-:Y:S01]  /*0980*/  DADD R10, R20, -R4 ;  /* 0x00000000140a7229 */ /* 0x000fe20000000804 */
[----:B------:R-:W-:Y:S03]  /*0990*/  BSSY.RECONVERGENT B2, `(.L_x_11) ;  /* 0x0000016000027945 */ /* 0x000fe60003800200 */
[----:B------:R-:W0:Y:S06]  /*09a0*/  MUFU.RCP64H R7, R13 ;  /* 0x0000000d00077308 */ /* 0x000e2c0000001800 */
[----:B------:R-:W-:Y:S01]  /*09b0*/  FSETP.GEU.AND P1, PT, |R11|, 6.5827683646048100446e-37, PT ;  /* 0x036000000b00780b */ /* 0x000fe20003f2e200 */
[----:B0-----:R-:W-:-:S08]  /*09c0*/  DFMA R8, -R12, R6, 1 ;  /* 0x3ff000000c08742b */ /* 0x001fd00000000106 */
[----:B------:R-:W-:-:S08]  /*09d0*/  DFMA R8, R8, R8, R8 ;  /* 0x000000080808722b */ /* 0x000fd00000000008 */
[----:B------:R-:W-:-:S08]  /*09e0*/  DFMA R8, R6, R8, R6 ;  /* 0x000000080608722b */ /* 0x000fd00000000006 */
[----:B------:R-:W-:-:S08]  /*09f0*/  DFMA R6, -R12, R8, 1 ;  /* 0x3ff000000c06742b */ /* 0x000fd00000000108 */
[----:B------:R-:W-:-:S08]  /*0a00*/  DFMA R6, R8, R6, R8 ;  /* 0x000000060806722b */ /* 0x000fd00000000008 */
[----:B------:R-:W-:-:S08]  /*0a10*/  DMUL R4, R10, R6 ;  /* 0x000000060a047228 */ /* 0x000fd00000000000 */
[----:B------:R-:W-:-:S08]  /*0a20*/  DFMA R8, -R12, R4, R10 ;  /* 0x000000040c08722b */ /* 0x000fd0000000010a */
[----:B------:R-:W-:-:S10]  /*0a30*/  DFMA R4, R6, R8, R4 ;  /* 0x000000080604722b */ /* 0x000fd40000000004 */
[----:B------:R-:W-:-:S05]  /*0a40*/  FFMA R0, RZ, R13, R5 ;  /* 0x0000000dff007223 */ /* 0x000fca0000000005 */
[----:B------:R-:W-:-:S13]  /*0a50*/  FSETP.GT.AND P0, PT, |R0|, 1.469367938527859385e-39, PT ;  /* 0x001000000000780b */ /* 0x000fda0003f04200 */
[----:B------:R-:W-:Y:S05]  /*0a60*/  @P0 BRA P1, `(.L_x_12) ;  /* 0x0000000000200947 */ /* 0x000fea0000800000 */
[----:B------:R-:W-:Y:S01]  /*0a70*/  IMAD.MOV.U32 R6, RZ, RZ, R10 ;  /* 0x000000ffff067224 */ /* 0x000fe200078e000a */
[----:B------:R-:W-:Y:S01]  /*0a80*/  MOV R7, R11 ;  /* 0x0000000b00077202 */ /* 0x000fe20000000f00 */
[----:B------:R-:W-:Y:S01]  /*0a90*/  IMAD.MOV.U32 R8, RZ, RZ, R12 ;  /* 0x000000ffff087224 */ /* 0x000fe200078e000c */
[----:B------:R-:W-:Y:S02]  /*0aa0*/  MOV R9, R13 ;  /* 0x0000000d00097202 */ /* 0x000fe40000000f00 */
[----:B------:R-:W-:-:S07]  /*0ab0*/  MOV R0, 0xad0 ;  /* 0x00000ad000007802 */ /* 0x000fce0000000f00 */
[----:B------:R-:W-:Y:S05]  /*0ac0*/  CALL.REL.NOINC `($__internal_1_$__cuda_sm20_div_rn_f64_full) ;  /* 0x0000002c00647944 */ /* 0x000fea0003c00000 */
[----:B------:R-:W-:Y:S01]  /*0ad0*/  IMAD.MOV.U32 R4, RZ, RZ, R6 ;  /* 0x000000ffff047224 */ /* 0x000fe200078e0006 */
[----:B------:R-:W-:-:S07]  /*0ae0*/  MOV R5, R7 ;  /* 0x0000000700057202 */ /* 0x000fce0000000f00 */
.L_x_12:
[----:B------:R-:W-:Y:S05]  /*0af0*/  BSYNC.RECONVERGENT B2 ;  /* 0x0000000000027941 */ /* 0x000fea0003800200 */
.L_x_11:
[----:B------:R-:W0:Y:S01]  /*0b00*/  MUFU.RCP64H R7, R13 ;  /* 0x0000000d00077308 */ /* 0x000e220000001800 */
[----:B------:R-:W-:-:S05]  /*0b10*/  VIADD R6, R13, 0x300402 ;  /* 0x003004020d067836 */ /* 0x000fca0000000000 */
[----:B------:R-:W-:Y:S01]  /*0b20*/  FSETP.GEU.AND P0, PT, |R6|, 5.8789094863358348022e-39, PT ;  /* 0x004004020600780b */ /* 0x000fe20003f0e200 */
[----:B0-----:R-:W-:-:S08]  /*0b30*/  DFMA R8, -R12, R6, 1 ;  /* 0x3ff000000c08742b */ /* 0x001fd00000000106 */
[----:B------:R-:W-:-:S08]  /*0b40*/  DFMA R8, R8, R8, R8 ;  /* 0x000000080808722b */ /* 0x000fd00000000008 */
[----:B------:R-:W-:-:S08]  /*0b50*/  DFMA R8, R6, R8, R6 ;  /* 0x000000080608722b */ /* 0x000fd00000000006 */
[----:B------:R-:W-:-:S08]  /*0b60*/  DFMA R24, -R12, R8, 1 ;  /* 0x3ff000000c18742b */ /* 0x000fd00000000108 */
[----:B------:R-:W-:Y:S01]  /*0b70*/  DFMA R24, R8, R24, R8 ;  /* 0x000000180818722b */ /* 0x000fe20000000008 */
[----:B------:R-:W-:Y:S10]  /*0b80*/  @P0 BRA `(.L_x_13) ;  /* 0x0000000000200947 */ /* 0x000ff40003800000 */
[----:B------:R-:W-:Y:S01]  /*0b90*/  LOP3.LUT R0, R13, 0x7fffffff, RZ, 0xc0, !PT ;  /* 0x7fffffff0d007812 */ /* 0x000fe200078ec0ff */
[----:B------:R-:W-:Y:S01]  /*0ba0*/  IMAD.MOV.U32 R7, RZ, RZ, R13 ;  /* 0x000000ffff077224 */ /* 0x000fe200078e000d */
[----:B------:R-:W-:Y:S02]  /*0bb0*/  MOV R6, R12 ;  /* 0x0000000c00067202 */ /* 0x000fe40000000f00 */
[----:B------:R-:W-:Y:S02]  /*0bc0*/  IADD3 R10, PT, PT, R0, -0x100000, RZ ;  /* 0xfff00000000a7810 */ /* 0x000fe40007ffe0ff */
[----:B------:R-:W-:-:S07]  /*0bd0*/  MOV R0, 0xbf0 ;  /* 0x00000bf000007802 */ /* 0x000fce0000000f00 */
[----:B------:R-:W-:Y:S05]  /*0be0*/  CALL.REL.NOINC `($__internal_0_$__cuda_sm20_dblrcp_rn_slowpath_v3) ;  /* 0x00000028007c7944 */ /* 0x000fea0003c00000 */
[----:B------:R-:W-:Y:S01]  /*0bf0*/  IMAD.MOV.U32 R24, RZ, RZ, R8 ;  /* 0x000000ffff187224 */ /* 0x000fe200078e0008 */
[----:B------:R-:W-:-:S07]  /*0c00*/  MOV R25, R9 ;  /* 0x0000000900197202 */ /* 0x000fce0000000f00 */
.L_x_13:
[C---:B------:R-:W-:Y:S01]  /*0c10*/  DMUL R6, R4.reuse, -6 ;  /* 0xc018000004067828 */ /* 0x040fe20000000000 */
[----:B------:R-:W-:Y:S01]  /*0c20*/  IMAD.MOV.U32 R12, RZ, RZ, 0x0 ;  /* 0x00000000ff0c7424 */ /* 0x000fe200078e00ff */
[----:B------:R-:W-:Y:S01]  /*0c30*/  DMUL R10, R4, 3 ;  /* 0x40080000040a7828 */ /* 0x000fe20000000000 */
[----:B------:R-:W-:-:S05]  /*0c40*/  MOV R13, 0x40280000 ;  /* 0x40280000000d7802 */ /* 0x000fca0000000f00 */
[-C--:B------:R-:W-:Y:S02]  /*0c50*/  DMUL R6, R6, R4.reuse ;  /* 0x0000000406067228 */ /* 0x080fe40000000000 */
[----:B------:R-:W-:-:S06]  /*0c60*/  DMUL R10, R10, R4 ;  /* 0x000000040a0a7228 */ /* 0x000fcc0000000000 */
[C---:B------:R-:W-:Y:S02]  /*0c70*/  DFMA R8, R4.reuse, 15, R6 ;  /* 0x402e00000408782b */ /* 0x040fe40000000006 */
[----:B------:R-:W-:-:S06]  /*0c80*/  DMUL R6, R4, R4 ;  /* 0x0000000404067228 */ /* 0x000fcc0000000000 */
[----:B------:R-:W-:Y:S02]  /*0c90*/  DADD R8, R8, -10 ;  /* 0xc024000008087429 */ /* 0x000fe40000000000 */
[----:B------:R-:W-:Y:S02]  /*0ca0*/  DMUL R6, R6, R4 ;  /* 0x0000000406067228 */ /* 0x000fe40000000000 */
[----:B------:R-:W-:-:S04]  /*0cb0*/  DFMA R4, R4, -R12, 15 ;  /* 0x402e00000404742b */ /* 0x000fc8000000080c */
[----:B------:R-:W-:Y:S02]  /*0cc0*/  DMUL R10, R8, R10 ;  /* 0x0000000a080a7228 */ /* 0x000fe40000000000 */
[----:B------:R-:W-:-:S06]  /*0cd0*/  DFMA R18, R6, R8, 1 ;  /* 0x3ff000000612742b */ /* 0x000fcc0000000008 */
[----:B------:R-:W-:-:S08]  /*0ce0*/  DFMA R4, R6, R4, R10 ;  /* 0x000000040604722b */ /* 0x000fd0000000000a */
[----:B------:R-:W-:-:S11]  /*0cf0*/  DMUL R24, R4, R24 ;  /* 0x0000001804187228 */ /* 0x000fd60000000000 */
.L_x_10:
[----:B------:R-:W-:Y:S05]  /*0d00*/  BSYNC.RECONVERGENT B1 ;  /* 0x0000000000017941 */ /* 0x000fea0003800200 */
.L_x_9:
[----:B------:R-:W0:Y:S01]  /*0d10*/  MUFU.RCP64H R5, R21 ;  /* 0x0000001500057308 */ /* 0x000e220000001800 */
[----:B------:R-:W-:Y:S01]  /*0d20*/  VIADD R4, R21, 0x300402 ;  /* 0x0030040215047836 */ /* 0x000fe20000000000 */
[----:B------:R-:W-:Y:S01]  /*0d30*/  DMUL R16, R22, R22 ;  /* 0x0000001616107228 */ /* 0x000fe20000000000 */
[----:B------:R-:W-:Y:S03]  /*0d40*/  BSSY.RECONVERGENT B1, `(.L_x_14) ;  /* 0x0000010000017945 */ /* 0x000fe60003800200 */
[----:B------:R-:W-:-:S04]  /*0d50*/  FSETP.GEU.AND P0, PT, |R4|, 5.8789094863358348022e-39, PT ;  /* 0x004004020400780b */ /* 0x000fc80003f0e200 */
[----:B------:R-:W-:Y:S02]  /*0d60*/  DMUL R14, R16, R16 ;  /* 0x00000010100e7228 */ /* 0x000fe40000000000 */
[----:B0-----:R-:W-:-:S06]  /*0d70*/  DFMA R6, -R20, R4, 1 ;  /* 0x3ff000001406742b */ /* 0x001fcc0000000104 */
[----:B------:R-:W-:Y:S02]  /*0d80*/  DMUL R12, R20, R14 ;  /* 0x0000000e140c7228 */ /* 0x000fe40000000000 */
        /* <DEDUP_REMOVED lines=11> */
.L_x_15:
[----:B------:R-:W-:Y:S05]  /*0e40*/  BSYNC.RECONVERGENT B1 ;  /* 0x0000000000017941 */ /* 0x000fea0003800200 */
.L_x_14:
[----:B------:R-:W0:Y:S02]  /*0e50*/  F2F.F32.F64 R21, R8 ;  /* 0x0000000800157310 */ /* 0x000e240000301000 */
[----:B0-----:R0:W-:Y:S04]  /*0e60*/  STG.E desc[UR4][R32.64], R21 ;  /* 0x0000001520007986 */ /* 0x0011e8000c101904 */
[----:B------:R-:W2:Y:S02]  /*0e70*/  LDG.E.64 R6, desc[UR4][R28.64] ;  /* 0x000000041c067981 */ /* 0x000ea4000c1e1b00 */
[----:B------:R-:W1:Y:S01]  /*0e80*/  MUFU.RCP64H R5, R27 ;  /* 0x0000001b00057308 */ /* 0x000e620000001800 */
[----:B------:R-:W-:Y:S01]  /*0e90*/  IMAD.MOV.U32 R4, RZ, RZ, 0x1 ;  /* 0x00000001ff047424 */ /* 0x000fe200078e00ff */
[----:B------:R-:W-:Y:S05]  /*0ea0*/  BSSY.RECONVERGENT B1, `(.L_x_16) ;  /* 0x0000013000017945 */ /* 0x000fea0003800200 */
[----:B-1----:R-:W-:-:S08]  /*0eb0*/  DFMA R10, -R26, R4, 1 ;  /* 0x3ff000001a0a742b */ /* 0x002fd00000000104 */
[----:B------:R-:W-:-:S08]  /*0ec0*/  DFMA R10, R10, R10, R10 ;  /* 0x0000000a0a0a722b */ /* 0x000fd0000000000a */
[----:B------:R-:W-:-:S08]  /*0ed0*/  DFMA R10, R4, R10, R4 ;  /* 0x0000000a040a722b */ /* 0x000fd00000000004 */
[----:B------:R-:W-:-:S08]  /*0ee0*/  DFMA R4, -R26, R10, 1 ;  /* 0x3ff000001a04742b */ /* 0x000fd0000000010a */
[----:B------:R-:W-:-:S08]  /*0ef0*/  DFMA R4, R10, R4, R10 ;  /* 0x000000040a04722b */ /* 0x000fd0000000000a */
[----:B--2---:R-:W-:Y:S01]  /*0f00*/  DMUL R10, R6, R4 ;  /* 0x00000004060a7228 */ /* 0x004fe20000000000 */
[----:B------:R-:W-:-:S07]  /*0f10*/  FSETP.GEU.AND P1, PT, |R7|, 6.5827683646048100446e-37, PT ;  /* 0x036000000700780b */ /* 0x000fce0003f2e200 */
[----:B------:R-:W-:-:S08]  /*0f20*/  DFMA R8, -R26, R10, R6 ;  /* 0x0000000a1a08722b */ /* 0x000fd00000000106 */
[----:B------:R-:W-:-:S10]  /*0f30*/  DFMA R4, R4, R8, R10 ;  /* 0x000000080404722b */ /* 0x000fd4000000000a */
[----:B------:R-:W-:-:S05]  /*0f40*/  FFMA R0, RZ, R27, R5 ;  /* 0x0000001bff007223 */ /* 0x000fca0000000005 */
[----:B------:R-:W-:-:S13]  /*0f50*/  FSETP.GT.AND P0, PT, |R0|, 1.469367938527859385e-39, PT ;  /* 0x001000000000780b */ /* 0x000fda0003f04200 */
[----:B0-----:R-:W-:Y:S05]  /*0f60*/  @P0 BRA P1, `(.L_x_17) ;  /* 0x0000000000180947 */ /* 0x001fea0000800000 */
[----:B------:R-:W-:Y:S01]  /*0f70*/  MOV R8, R26 ;  /* 0x0000001a00087202 */ /* 0x000fe20000000f00 */
[----:B------:R-:W-:Y:S01]  /*0f80*/  IMAD.MOV.U32 R9, RZ, RZ, R27 ;  /* 0x000000ffff097224 */ /* 0x000fe200078e001b */
[----:B------:R-:W-:-:S07]  /*0f90*/  MOV R0, 0xfb0 ;  /* 0x00000fb000007802 */ /* 0x000fce0000000f00 */
[----:B------:R-:W-:Y:S05]  /*0fa0*/  CALL.REL.NOINC `($__internal_1_$__cuda_sm20_div_rn_f64_full) ;  /* 0x00000028002c7944 */ /* 0x000fea0003c00000 */
[----:B------:R-:W-:Y:S01]  /*0fb0*/  MOV R4, R6 ;  /* 0x0000000600047202 */ /* 0x000fe20000000f00 */
[----:B------:R-:W-:-:S07]  /*0fc0*/  IMAD.MOV.U32 R5, RZ, RZ, R7 ;  /* 0x000000ffff057224 */ /* 0x000fce00078e0007 */
.L_x_17:
[----:B------:R-:W-:Y:S05]  /*0fd0*/  BSYNC.RECONVERGENT B1 ;  /* 0x0000000000017941 */ /* 0x000fea0003800200 */
.L_x_16:
[----:B------:R-:W0:Y:S02]  /*0fe0*/  F2F.F32.F64 R35, R4 ;  /* 0x0000000400237310 */ /* 0x000e240000301000 */
[----:B0-----:R0:W-:Y:S04]  /*0ff0*/  STG.E desc[UR4][R32.64+0x4], R35 ;  /* 0x0000042320007986 */ /* 0x0011e8000c101904 */
[----:B------:R-:W2:Y:S02]  /*1000*/  LDG.E.64 R6, desc[UR4][R28.64+0x8] ;  /* 0x000008041c067981 */ /* 0x000ea4000c1e1b00 */
[----:B------:R-:W1:Y:S01]  /*1010*/  MUFU.RCP64H R9, R27 ;  /* 0x0000001b00097308 */ /* 0x000e620000001800 */
[----:B------:R-:W-:Y:S01]  /*1020*/  HFMA2 R8, -RZ, RZ, 0, 5.9604644775390625e-08 ;  /* 0x00000001ff087431 */ /* 0x000fe200000001ff */
        /* <DEDUP_REMOVED lines=13> */
[----:B------:R-:W-:Y:S01]  /*1100*/  IMAD.MOV.U32 R8, RZ, RZ, R26 ;  /* 0x000000ffff087224 */ /* 0x000fe200078e001a */
[----:B------:R-:W-:Y:S02]  /*1110*/  MOV R9, R27 ;  /* 0x0000001b00097202 */ /* 0x000fe40000000f00 */
[----:B------:R-:W-:-:S07]  /*1120*/  MOV R0, 0x1140 ;  /* 0x0000114000007802 */ /* 0x000fce0000000f00 */
[----:B------:R-:W-:Y:S05]  /*1130*/  CALL.REL.NOINC `($__internal_1_$__cuda_sm20_div_rn_f64_full) ;  /* 0x0000002400c87944 */ /* 0x000fea0003c00000 */
[----:B------:R-:W-:Y:S01]  /*1140*/  IMAD.MOV.U32 R4, RZ, RZ, R6 ;  /* 0x000000ffff047224 */ /* 0x000fe200078e0006 */
[----:B------:R-:W-:-:S07]  /*1150*/  MOV R5, R7 ;  /* 0x0000000700057202 */ /* 0x000fce0000000f00 */
.L_x_19:
[----:B------:R-:W-:Y:S05]  /*1160*/  BSYNC.RECONVERGENT B1 ;  /* 0x0000000000017941 */ /* 0x000fea0003800200 */
.L_x_18:
        /* <DEDUP_REMOVED lines=24> */
.L_x_21:
[----:B------:R-:W-:Y:S05]  /*12f0*/  BSYNC.RECONVERGENT B1 ;  /* 0x0000000000017941 */ /* 0x000fea0003800200 */
.L_x_20:
[----:B------:R-:W0:Y:S02]  /*1300*/  F2F.F32.F64 R5, R4 ;  /* 0x0000000400057310 */ /* 0x000e240000301000 */
[----:B0-----:R0:W-:Y:S04]  /*1310*/  STG.E desc[UR4][R32.64+0xc], R5 ;  /* 0x00000c0520007986 */ /* 0x0011e8000c101904 */
[----:B------:R-:W2:Y:S02]  /*1320*/  LDG.E.64 R6, desc[UR4][R28.64] ;  /* 0x000000041c067981 */ /* 0x000ea4000c1e1b00 */
[----:B------:R-:W1:Y:S02]  /*1330*/  F2F.F64.F32 R8, R21 ;  /* 0x0000001500087310 */ /* 0x000e640000201800 */
[----:B-1----:R-:W-:-:S08]  /*1340*/  DMUL R8, R8, R24 ;  /* 0x0000001808087228 */ /* 0x002fd00000000000 */
[----:B--2---:R-:W-:Y:S02]  /*1350*/  DMUL R8, R6, R8 ;  /* 0x0000000806087228 */ /* 0x004fe40000000000 */
[----:B------:R-:W-:-:S06]  /*1360*/  DMUL R6, R12, R6 ;  /* 0x000000060c067228 */ /* 0x000fcc0000000000 */
[----:B------:R-:W-:-:S08]  /*1370*/  DMUL R8, R8, R22 ;  /* 0x0000001608087228 */ /* 0x000fd00000000000 */
[----:B------:R-:W-:-:S10]  /*1380*/  DFMA R6, R6, R18, -R8 ;  /* 0x000000120606722b */ /* 0x000fd40000000808 */
[----:B------:R-:W1:Y:S02]  /*1390*/  F2F.F32.F64 R7, R6 ;  /* 0x0000000600077310 */ /* 0x000e640000301000 */
[----:B-1----:R1:W-:Y:S04]  /*13a0*/  STG.E desc[UR4][R30.64], R7 ;  /* 0x000000071e007986 */ /* 0x0023e8000c101904 */
[----:B------:R-:W2:Y:S04]  /*13b0*/  LDG.E R0, desc[UR4][R32.64] ;  /* 0x0000000420007981 */ /* 0x000ea8000c1e1900 */
[----:B0-----:R-:W3:Y:S01]  /*13c0*/  LDG.E.64 R4, desc[UR4][R28.64+0x8] ;  /* 0x000008041c047981 */ /* 0x001ee2000c1e1b00 */
[----:B--2---:R-:W0:Y:S02]  /*13d0*/  F2F.F64.F32 R8, R0 ;  /* 0x0000000000087310 */ /* 0x004e240000201800 */
[----:B0-----:R-:W-:-:S08]  /*13e0*/  DMUL R8, R8, R24 ;  /* 0x0000001808087228 */ /* 0x001fd00000000000 */
[----:B---3--:R-:W-:Y:S02]  /*13f0*/  DMUL R8, R4, R8 ;  /* 0x0000000804087228 */ /* 0x008fe40000000000 */
[----:B------:R-:W-:-:S06]  /*1400*/  DMUL R4, R12, R4 ;  /* 0x000000040c047228 */ /* 0x000fcc0000000000 */
[----:B------:R-:W-:-:S08]  /*1410*/  DMUL R8, R8, R22 ;  /* 0x0000001608087228 */ /* 0x000fd00000000000 */
[----:B------:R-:W-:-:S10]  /*1420*/  DFMA R4, R4, R18, -R8 ;  /* 0x000000120404722b */ /* 0x000fd40000000808 */
[----:B------:R-:W0:Y:S02]  /*1430*/  F2F.F32.F64 R5, R4 ;  /* 0x0000000400057310 */ /* 0x000e240000301000 */
[----:B0-----:R0:W-:Y:S04]  /*1440*/  STG.E desc[UR4][R30.64+0x4], R5 ;  /* 0x000004051e007986 */ /* 0x0011e8000c101904 */
[----:B------:R-:W2:Y:S04]  /*1450*/  LDG.E R20, desc[UR4][R32.64] ;  /* 0x0000000420147981 */ /* 0x000ea8000c1e1900 */
[----:B-1----:R-:W3:Y:S01]  /*1460*/  LDG.E.64 R6, desc[UR4][R28.64+0x10] ;  /* 0x000010041c067981 */ /* 0x002ee2000c1e1b00 */
[----:B--2---:R-:W1:Y:S02]  /*1470*/  F2F.F64.F32 R8, R20 ;  /* 0x0000001400087310 */ /* 0x004e640000201800 */
[----:B-1----:R-:W-:-:S08]  /*1480*/  DMUL R8, R8, R24 ;  /* 0x0000001808087228 */ /* 0x002fd00000000000 */
[----:B---3--:R-:W-:Y:S02]  /*1490*/  DMUL R8, R6, R8 ;  /* 0x0000000806087228 */ /* 0x008fe40000000000 */
[----:B------:R-:W-:-:S06]  /*14a0*/  DMUL R6, R12, R6 ;  /* 0x000000060c067228 */ /* 0x000fcc0000000000 */
[----:B------:R-:W-:-:S08]  /*14b0*/  DMUL R8, R8, R22 ;  /* 0x0000001608087228 */ /* 0x000fd00000000000 */
[----:B------:R-:W-:-:S10]  /*14c0*/  DFMA R6, R6, R18, -R8 ;  /* 0x000000120606722b */ /* 0x000fd40000000808 */
[----:B------:R-:W1:Y:S02]  /*14d0*/  F2F.F32.F64 R7, R6 ;  /* 0x0000000600077310 */ /* 0x000e640000301000 */
[----:B-1----:R1:W-:Y:S04]  /*14e0*/  STG.E desc[UR4][R30.64+0x8], R7 ;  /* 0x000008071e007986 */ /* 0x0023e8000c101904 */
[----:B------:R-:W2:Y:S04]  /*14f0*/  LDG.E R0, desc[UR4][R32.64+0x4] ;  /* 0x0000040420007981 */ /* 0x000ea8000c1e1900 */
[----:B0-----:R-:W3:Y:S01]  /*1500*/  LDG.E.64 R4, desc[UR4][R28.64] ;  /* 0x000000041c047981 */ /* 0x001ee2000c1e1b00 */
[----:B--2---:R-:W0:Y:S01]  /*1510*/  F2F.F64.F32 R10, R0 ;  /* 0x00000000000a7310 */ /* 0x004e220000201800 */
[----:B---3--:R-:W-:-:S08]  /*1520*/  DADD R8, R4, R4 ;  /* 0x0000000004087229 */ /* 0x008fd00000000004 */
[----:B------:R-:W-:Y:S02]  /*1530*/  DMUL R8, R4, R8 ;  /* 0x0000000804087228 */ /* 0x000fe40000000000 */
[----:B0-----:R-:W-:-:S06]  /*1540*/  DMUL R10, R10, R24 ;  /* 0x000000180a0a7228 */ /* 0x001fcc0000000000 */
[----:B------:R-:W-:Y:S02]  /*1550*/  DFMA R8, R14, R8, -R16 ;  /* 0x000000080e08722b */ /* 0x000fe40000000810 */
[----:B------:R-:W-:-:S08]  /*1560*/  DMUL R10, R4, R10 ;  /* 0x0000000a040a7228 */ /* 0x000fd00000000000 */
[----:B------:R-:W-:-:S08]  /*1570*/  DMUL R10, R10, R22 ;  /* 0x000000160a0a7228 */ /* 0x000fd00000000000 */
[----:B------:R-:W-:-:S10]  /*1580*/  DFMA R8, R8, R18, -R10 ;  /* 0x000000120808722b */ /* 0x000fd4000000080a */
[----:B------:R-:W0:Y:S02]  /*1590*/  F2F.F32.F64 R9, R8 ;  /* 0x0000000800097310 */ /* 0x000e240000301000 */
[----:B0-----:R0:W-:Y:S04]  /*15a0*/  STG.E desc[UR4][R30.64+0xc], R9 ;  /* 0x00000c091e007986 */ /* 0x0011e8000c101904 */
[----:B------:R-:W2:Y:S04]  /*15b0*/  LDG.E R12, desc[UR4][R32.64+0x4] ;  /* 0x00000404200c7981 */ /* 0x000ea8000c1e1900 */
[----:B------:R-:W3:Y:S04]  /*15c0*/  LDG.E.64 R4, desc[UR4][R28.64] ;  /* 0x000000041c047981 */ /* 0x000ee8000c1e1b00 */
[----:B-1----:R-:W4:Y:S01]  /*15d0*/  LDG.E.64 R6, desc[UR4][R28.64+0x8] ;  /* 0x000008041c067981 */ /* 0x002f22000c1e1b00 */
[----:B--2---:R-:W1:Y:S01]  /*15e0*/  F2F.F64.F32 R10, R12 ;  /* 0x0000000c000a7310 */ /* 0x004e620000201800 */
[----:B---3--:R-:W-:-:S08]  /*15f0*/  DADD R4, R4, R4 ;  /* 0x0000000004047229 */ /* 0x008fd00000000004 */
[----:B----4-:R-:W-:Y:S02]  /*1600*/  DMUL R4, R4, R6 ;  /* 0x0000000604047228 */ /* 0x010fe40000000000 */
[----:B-1----:R-:W-:-:S06]  /*1610*/  DMUL R10, R10, R24 ;  /* 0x000000180a0a7228 */ /* 0x002fcc0000000000 */
[----:B------:R-:W-:Y:S02]  /*1620*/  DMUL R4, R14, R4 ;  /* 0x000000040e047228 */ /* 0x000fe40000000000 */
[----:B------:R-:W-:-:S08]  /*1630*/  DMUL R10, R6, R10 ;  /* 0x0000000a060a7228 */ /* 0x000fd00000000000 */
[----:B------:R-:W-:-:S08]  /*1640*/  DMUL R10, R10, R22 ;  /* 0x000000160a0a7228 */ /* 0x000fd00000000000 */
[----:B------:R-:W-:-:S10]  /*1650*/  DFMA R4, R4, R18, -R10 ;  /* 0x000000120404722b */ /* 0x000fd4000000080a */
[----:B------:R-:W1:Y:S02]  /*1660*/  F2F.F32.F64 R5, R4 ;  /* 0x0000000400057310 */ /* 0x000e640000301000 */
[----:B-1----:R1:W-:Y:S04]  /*1670*/  STG.E desc[UR4][R30.64+0x10], R5 ;  /* 0x000010051e007986 */ /* 0x0023e8000c101904 */
[----:B------:R-:W2:Y:S04]  /*1680*/  LDG.E R0, desc[UR4][R32.64+0x4] ;  /* 0x0000040420007981 */ /* 0x000ea8000c1e1900 */
[----:B------:R-:W3:Y:S04]  /*1690*/  LDG.E.64 R6, desc[UR4][R28.64] ;  /* 0x000000041c067981 */ /* 0x000ee8000c1e1b00 */
[----:B0-----:R-:W4:Y:S01]  /*16a0*/  LDG.E.64 R8, desc[UR4][R28.64+0x10] ;  /* 0x000010041c087981 */ /* 0x001f22000c1e1b00 */
[----:B--2---:R-:W0:Y:S01]  /*16b0*/  F2F.F64.F32 R10, R0 ;  /* 0x00000000000a7310 */ /* 0x004e220000201800 */
[----:B---3--:R-:W-:-:S08]  /*16c0*/  DADD R6, R6, R6 ;  /* 0x0000000006067229 */ /* 0x008fd00000000006 */
[----:B----4-:R-:W-:Y:S02]  /*16d0*/  DMUL R6, R6, R8 ;  /* 0x0000000806067228 */ /* 0x010fe40000000000 */
[----:B0-----:R-:W-:-:S06]  /*16e0*/  DMUL R10, R10, R24 ;  /* 0x000000180a0a7228 */ /* 0x001fcc0000000000 */
[----:B------:R-:W-:Y:S02]  /*16f0*/  DMUL R6, R14, R6 ;  /* 0x000000060e067228 */ /* 0x000fe40000000000 */
[----:B------:R-:W-:-:S08]  /*1700*/  DMUL R10, R8, R10 ;  /* 0x0000000a080a7228 */ /* 0x000fd00000000000 */
[----:B------:R-:W-:-:S08]  /*1710*/  DMUL R10, R10, R22 ;  /* 0x000000160a0a7228 */ /* 0x000fd00000000000 */
[----:B------:R-:W-:-:S10]  /*1720*/  DFMA R6, R6, R18, -R10 ;  /* 0x000000120606722b */ /* 0x000fd4000000080a */
[----:B------:R-:W0:Y:S02]  /*1730*/  F2F.F32.F64 R7, R6 ;  /* 0x0000000600077310 */ /* 0x000e240000301000 */
[----:B0-----:R0:W-:Y:S04]  /*1740*/  STG.E desc[UR4][R30.64+0x14], R7 ;  /* 0x000014071e007986 */ /* 0x0011e8000c101904 */
[----:B------:R-:W2:Y:S04]  /*1750*/  LDG.E R12, desc[UR4][R32.64+0x8] ;  /* 0x00000804200c7981 */ /* 0x000ea8000c1e1900 */
[----:B-1----:R-:W3:Y:S04]  /*1760*/  LDG.E.64 R4, desc[UR4][R28.64+0x8] ;  /* 0x000008041c047981 */ /* 0x002ee8000c1e1b00 */
[----:B------:R-:W4:Y:S01]  /*1770*/  LDG.E.64 R8, desc[UR4][R28.64] ;  /* 0x000000041c087981 */ /* 0x000f22000c1e1b00 */
        /* <DEDUP_REMOVED lines=62> */
[----:B------:R-:W0:Y:S01]  /*1b60*/  LDG.E.64 R28, desc[UR4][R28.64+0x10] ;  /* 0x000010041c1c7981 */ /* 0x000e22000c1e1b00 */
[----:B--2---:R-:W2:Y:S01]  /*1b70*/  F2F.F64.F32 R8, R0 ;  /* 0x0000000000087310 */ /* 0x004ea20000201800 */
[----:B0-----:R-:W-:-:S08]  /*1b80*/  DADD R6, R28, R28 ;  /* 0x000000001c067229 */ /* 0x001fd0000000001c */
[----:B------:R-:W-:Y:S02]  /*1b90*/  DMUL R6, R28, R6 ;  /* 0x000000061c067228 */ /* 0x000fe40000000000 */
[----:B--2---:R-:W-:-:S06]  /*1ba0*/  DMUL R8, R8, R24 ;  /* 0x0000001808087228 */ /* 0x004fcc0000000000 */
[----:B------:R-:W-:Y:S02]  /*1bb0*/  DFMA R6, R14, R6, -R16 ;  /* 0x000000060e06722b */ /* 0x000fe40000000810 */
[----:B------:R-:W-:-:S08]  /*1bc0*/  DMUL R8, R28, R8 ;  /* 0x000000081c087228 */ /* 0x000fd00000000000 */
[----:B------:R-:W-:-:S08]  /*1bd0*/  DMUL R8, R8, R22 ;  /* 0x0000001608087228 */ /* 0x000fd00000000000 */
[----:B------:R-:W-:-:S10]  /*1be0*/  DFMA R6, R6, R18, -R8 ;  /* 0x000000120606722b */ /* 0x000fd40000000808 */
[----:B------:R-:W0:Y:S02]  /*1bf0*/  F2F.F32.F64 R7, R6 ;  /* 0x0000000600077310 */ /* 0x000e240000301000 */
[----:B0-----:R0:W-:Y:S04]  /*1c00*/  STG.E desc[UR4][R30.64+0x2c], R7 ;  /* 0x00002c071e007986 */ /* 0x0011e8000c101904 */
[----:B------:R-:W2:Y:S04]  /*1c10*/  LDG.E R0, desc[UR4][R32.64+0x4] ;  /* 0x0000040420007981 */ /* 0x000ea8000c1e1900 */
[----:B------:R-:W3:Y:S04]  /*1c20*/  LDG.E R10, desc[UR4][R32.64+0x8] ;  /* 0x00000804200a7981 */ /* 0x000ee8000c1e1900 */
[----:B------:R-:W1:Y:S04]  /*1c30*/  LDG.E R12, desc[UR4][R32.64] ;  /* 0x00000004200c7981 */ /* 0x000e68000c1e1900 */
[----:B------:R-:W4:Y:S01]  /*1c40*/  LDG.E R14, desc[UR4][R32.64+0xc] ;  /* 0x00000c04200e7981 */ /* 0x000f22000c1e1900 */
[----:B--2---:R-:W0:Y:S08]  /*1c50*/  F2F.F64.F32 R8, R0 ;  /* 0x0000000000087310 */ /* 0x004e300000201800 */
[----:B---3--:R-:W2:Y:S08]  /*1c60*/  F2F.F64.F32 R10, R10 ;  /* 0x0000000a000a7310 */ /* 0x008eb00000201800 */
[----:B-1----:R-:W1:Y:S08]  /*1c70*/  F2F.F64.F32 R4, R12 ;  /* 0x0000000c00047310 */ /* 0x002e700000201800 */
[----:B----4-:R-:W3:Y:S01]  /*1c80*/  F2F.F64.F32 R16, R14 ;  /* 0x0000000e00107310 */ /* 0x010ee20000201800 */
[----:B0-----:R-:W-:-:S02]  /*1c90*/  DMUL R6, R8, R18 ;  /* 0x0000001208067228 */ /* 0x001fc40000000000 */
[-C--:B--2---:R-:W-:Y:S02]  /*1ca0*/  DMUL R8, R10, R18.reuse ;  /* 0x000000120a087228 */ /* 0x084fe40000000000 */
[----:B-1----:R-:W-:-:S03]  /*1cb0*/  DMUL R4, R4, R18 ;  /* 0x0000001204047228 */ /* 0x002fc60000000000 */
[----:B------:R-:W-:Y:S01]  /*1cc0*/  F2F.F32.F64 R13, R6 ;  /* 0x00000006000d7310 */ /* 0x000fe20000301000 */
[----:B---3--:R-:W-:-:S07]  /*1cd0*/  DMUL R16, R16, R18 ;  /* 0x0000001210107228 */ /* 0x008fce0000000000 */
[----:B------:R-:W0:Y:S08]  /*1ce0*/  F2F.F32.F64 R15, R4 ;  /* 0x00000004000f7310 */ /* 0x000e300000301000 */
[----:B------:R-:W1:Y:S08]  /*1cf0*/  F2F.F32.F64 R9, R8 ;  /* 0x0000000800097310 */ /* 0x000e700000301000 */
[----:B------:R-:W2:Y:S01]  /*1d00*/  F2F.F32.F64 R11, R16 ;  /* 0x00000010000b7310 */ /* 0x000ea20000301000 */
[----:B0-----:R0:W-:Y:S04]  /*1d10*/  STG.E desc[UR4][R32.64], R15 ;  /* 0x0000000f20007986 */ /* 0x0011e8000c101904 */
[----:B------:R0:W-:Y:S04]  /*1d20*/  STG.E desc[UR4][R32.64+0x4], R13 ;  /* 0x0000040d20007986 */ /* 0x0001e8000c101904 */
[----:B-1----:R0:W-:Y:S04]  /*1d30*/  STG.E desc[UR4][R32.64+0x8], R9 ;  /* 0x0000080920007986 */ /* 0x0021e8000c101904 */
[----:B--2---:R0:W-:Y:S02]  /*1d40*/  STG.E desc[UR4][R32.64+0xc], R11 ;  /* 0x00000c0b20007986 */ /* 0x0041e4000c101904 */
.L_x_4:
[----:B------:R-:W-:Y:S05]  /*1d50*/  BSYNC.RECONVERGENT B0 ;  /* 0x0000000000007941 */ /* 0x000fea0003800200 */
.L_x_3:
[----:B------:R-:W1:Y:S01]  /*1d60*/  LDC.64 R4, c[0x0][0x3b0] ;  /* 0x0000ec00ff047b82 */ /* 0x000e620000000a00 */
[----:B------:R-:W2:Y:S07]  /*1d70*/  LDCU UR6, c[0x0][0x388] ;  /* 0x00007100ff0677ac */ /* 0x000eae0008000800 */
[----:B------:R-:W3:Y:S01]  /*1d80*/  LDC.64 R18, c[0x0][0x3c0] ;  /* 0x0000f000ff127b82 */ /* 0x000ee20000000a00 */
[----:B------:R-:W-:-:S07]  /*1d90*/  SHF.L.U32 R6, R2, 0x2, RZ ;  /* 0x0000000202067819 */ /* 0x000fce00000006ff */
[----:B------:R-:W4:Y:S01]  /*1da0*/  LDC.64 R16, c[0x0][0x3b8] ;  /* 0x0000ee00ff107b82 */ /* 0x000f220000000a00 */
[----:B-1----:R-:W-:-:S05]  /*1db0*/  IMAD.WIDE.U32 R4, R3, 0x4, R4 ;  /* 0x0000000403047825 */ /* 0x002fca00078e0004 */
[----:B------:R-:W2:Y:S02]  /*1dc0*/  LDG.E R3, desc[UR4][R4.64] ;  /* 0x0000000404037981 */ /* 0x000ea4000c1e1900 */
[----:B--2---:R-:W-:-:S04]  /*1dd0*/  IMAD R3, R3, UR6, R6 ;  /* 0x0000000603037c24 */ /* 0x004fc8000f8e0206 */
[----:B---3--:R-:W-:-:S06]  /*1de0*/  IMAD.WIDE R18, R3, 0x4, R18 ;  /* 0x0000000403127825 */ /* 0x008fcc00078e0212 */
[----:B------:R-:W2:Y:S01]  /*1df0*/  LDG.E R19, desc[UR4][R18.64] ;  /* 0x0000000412137981 */ /* 0x000ea2000c1e1900 */
[----:B----4-:R-:W-:-:S05]  /*1e00*/  IMAD.WIDE R16, R3, 0x4, R16 ;  /* 0x0000000403107825 */ /* 0x010fca00078e0210 */
[----:B------:R-:W3:Y:S01]  /*1e10*/  LDG.E R0, desc[UR4][R16.64] ;  /* 0x0000000410007981 */ /* 0x000ee2000c1e1900 */
[----:B------:R-:W-:Y:S01]  /*1e20*/  BSSY.RECONVERGENT B2, `(.L_x_22) ;  /* 0x000000d000027945 */ /* 0x000fe20003800200 */
[----:B--2---:R-:W1:Y:S01]  /*1e30*/  MUFU.RCP R8, R19 ;  /* 0x0000001300087308 */ /* 0x004e620000001000 */
[----:B---3-5:R-:W-:-:S07]  /*1e40*/  FADD R0, -R0, R15 ;  /* 0x0000000f00007221 */ /* 0x028fce0000000100 */
[----:B------:R-:W2:Y:S01]  /*1e50*/  FCHK P0, R0, R19 ;  /* 0x0000001300007302 */ /* 0x000ea20000000000 */
[----:B-1----:R-:W-:-:S04]  /*1e60*/  FFMA R3, -R19, R8, 1 ;  /* 0x3f80000013037423 */ /* 0x002fc80000000108 */
[----:B------:R-:W-:-:S04]  /*1e70*/  FFMA R3, R8, R3, R8 ;  /* 0x0000000308037223 */ /* 0x000fc80000000008 */
[----:B------:R-:W-:-:S04]  /*1e80*/  FFMA R8, R0, R3, RZ ;  /* 0x0000000300087223 */ /* 0x000fc800000000ff */
[----:B------:R-:W-:-:S04]  /*1e90*/  FFMA R7, -R19, R8, R0 ;  /* 0x0000000813077223 */ /* 0x000fc80000000100 */
[----:B------:R-:W-:Y:S01]  /*1ea0*/  FFMA R3, R3, R7, R8 ;  /* 0x0000000703037223 */ /* 0x000fe20000000008 */
[----:B--2---:R-:W-:Y:S06]  /*1eb0*/  @!P0 BRA `(.L_x_23) ;  /* 0x00000000000c8947 */ /* 0x004fec0003800000 */
[----:B------:R-:W-:Y:S01]  /*1ec0*/  IMAD.MOV.U32 R3, RZ, RZ, R19 ;  /* 0x000000ffff037224 */ /* 0x000fe200078e0013 */
[----:B------:R-:W-:-:S07]  /*1ed0*/  MOV R8, 0x1ef0 ;  /* 0x00001ef000087802 */ /* 0x000fce0000000f00 */
[----:B0-----:R-:W-:Y:S05]  /*1ee0*/  CALL.REL.NOINC `($__internal_3_$__cuda_sm3x_div_rn_noftz_f32_slowpath) ;  /* 0x0000002000887944 */ /* 0x001fea0003c00000 */
.L_x_23:
[----:B------:R-:W-:Y:S05]  /*1ef0*/  BSYNC.RECONVERGENT B2 ;  /* 0x0000000000027941 */ /* 0x000fea0003800200 */
.L_x_22:
[----:B------:R1:W-:Y:S01]  /*1f00*/  STG.E desc[UR4][R32.64], R3 ;  /* 0x0000000320007986 */ /* 0x0003e2000c101904 */
[----:B------:R-:W2:Y:S01]  /*1f10*/  LDC.64 R16, c[0x0][0x3c0] ;  /* 0x0000f000ff107b82 */ /* 0x000ea20000000a00 */
[----:B------:R-:W3:Y:S02]  /*1f20*/  LDCU UR6, c[0x0][0x388] ;  /* 0x00007100ff0677ac */ /* 0x000ee40008000800 */
[----:B------:R-:W3:Y:S01]  /*1f30*/  LDG.E R0, desc[UR4][R4.64] ;  /* 0x0000000404007981 */ /* 0x000ee2000c1e1900 */
[----:B------:R-:W-:-:S04]  /*1f40*/  IADD3 R7, PT, PT, R6, 0x1, RZ ;  /* 0x0000000106077810 */ /* 0x000fc80007ffe0ff */
[----:B0-----:R-:W0:Y:S01]  /*1f50*/  LDC.64 R14, c[0x0][0x3b8] ;  /* 0x0000ee00ff0e7b82 */ /* 0x001e220000000a00 */
[----:B---3--:R-:W-:-:S04]  /*1f60*/  IMAD R19, R0, UR6, R7 ;  /* 0x0000000600137c24 */ /* 0x008fc8000f8e0207 */
[----:B--2---:R-:W-:-:S06]  /*1f70*/  IMAD.WIDE R16, R19, 0x4, R16 ;  /* 0x0000000413107825 */ /* 0x004fcc00078e0210 */
[----:B------:R-:W2:Y:S01]  /*1f80*/  LDG.E R17, desc[UR4][R16.64] ;  /* 0x0000000410117981 */ /* 0x000ea2000c1e1900 */
[----:B0-----:R-:W-:-:S05]  /*1f90*/  IMAD.WIDE R14, R19, 0x4, R14 ;  /* 0x00000004130e7825 */ /* 0x001fca00078e020e */
[----:B------:R-:W3:Y:S01]  /*1fa0*/  LDG.E R0, desc[UR4][R14.64] ;  /* 0x000000040e007981 */ /* 0x000ee2000c1e1900 */
[----:B------:R-:W-:Y:S01]  /*1fb0*/  BSSY.RECONVERGENT B2, `(.L_x_24) ;  /* 0x000000d000027945 */ /* 0x000fe20003800200 */
[----:B--2---:R-:W1:Y:S01]  /*1fc0*/  MUFU.RCP R8, R17 ;  /* 0x0000001100087308 */ /* 0x004e620000001000 */
[----:B---3--:R-:W-:-:S07]  /*1fd0*/  FADD R0, -R0, R13 ;  /* 0x0000000d00007221 */ /* 0x008fce0000000100 */
[----:B------:R-:W0:Y:S01]  /*1fe0*/  FCHK P0, R0, R17 ;  /* 0x0000001100007302 */ /* 0x000e220000000000 */
[----:B-1----:R-:W-:-:S04]  /*1ff0*/  FFMA R3, -R17, R8, 1 ;  /* 0x3f80000011037423 */ /* 0x002fc80000000108 */
[----:B------:R-:W-:-:S04]  /*2000*/  FFMA R3, R8, R3, R8 ;  /* 0x0000000308037223 */ /* 0x000fc80000000008 */
[----:B------:R-:W-:-:S04]  /*2010*/  FFMA R8, R0, R3, RZ ;  /* 0x0000000300087223 */ /* 0x000fc800000000ff */
[----:B------:R-:W-:-:S04]  /*2020*/  FFMA R10, -R17, R8, R0 ;  /* 0x00000008110a7223 */ /* 0x000fc80000000100 */
[----:B------:R-:W-:Y:S01]  /*2030*/  FFMA R3, R3, R10, R8 ;  /* 0x0000000a03037223 */ /* 0x000fe20000000008 */
[----:B0-----:R-:W-:Y:S06]  /*2040*/  @!P0 BRA `(.L_x_25) ;  /* 0x00000000000c8947 */ /* 0x001fec0003800000 */
[----:B------:R-:W-:Y:S01]  /*2050*/  IMAD.MOV.U32 R3, RZ, RZ, R17 ;  /* 0x000000ffff037224 */ /* 0x000fe200078e0011 */
[----:B------:R-:W-:-:S07]  /*2060*/  MOV R8, 0x2080 ;  /* 0x0000208000087802 */ /* 0x000fce0000000f00 */
[----:B------:R-:W-:Y:S05]  /*2070*/  CALL.REL.NOINC `($__internal_3_$__cuda_sm3x_div_rn_noftz_f32_slowpath) ;  /* 0x0000002000247944 */ /* 0x000fea0003c00000 */
.L_x_25:
[----:B------:R-:W-:Y:S05]  /*2080*/  BSYNC.RECONVERGENT B2 ;  /* 0x0000000000027941 */ /* 0x000fea0003800200 */
.L_x_24:
[----:B------:R0:W-:Y:S01]  /*2090*/  STG.E desc[UR4][R32.64+0x4], R3 ;  /* 0x0000040320007986 */ /* 0x0001e2000c101904 */
[----:B------:R-:W1:Y:S01]  /*20a0*/  LDC.64 R16, c[0x0][0x3c0] ;  /* 0x0000f000ff107b82 */ /* 0x000e620000000a00 */
[----:B------:R-:W2:Y:S02]  /*20b0*/  LDCU UR6, c[0x0][0x388] ;  /* 0x00007100ff0677ac */ /* 0x000ea40008000800 */
[----:B------:R-:W2:Y:S01]  /*20c0*/  LDG.E R0, desc[UR4][R4.64] ;  /* 0x0000000404007981 */ /* 0x000ea2000c1e1900 */
[----:B------:R-:W-:-:S04]  /*20d0*/  IADD3 R13, PT, PT, R6, 0x2, RZ ;  /* 0x00000002060d7810 */ /* 0x000fc80007ffe0ff */
[----:B------:R-:W3:Y:S01]  /*20e0*/  LDC.64 R14, c[0x0][0x3b8] ;  /* 0x0000ee00ff0e7b82 */ /* 0x000ee20000000a00 */
[----:B--2---:R-:W-:-:S04]  /*20f0*/  IMAD R19, R0, UR6, R13 ;  /* 0x0000000600137c24 */ /* 0x004fc8000f8e020d */
[----:B-1----:R-:W-:-:S06]  /*2100*/  IMAD.WIDE R16, R19, 0x4, R16 ;  /* 0x0000000413107825 */ /* 0x002fcc00078e0210 */
[----:B------:R-:W2:Y:S01]  /*2110*/  LDG.E R17, desc[UR4][R16.64] ;  /* 0x0000000410117981 */ /* 0x000ea2000c1e1900 */
[----:B---3--:R-:W-:-:S05]  /*2120*/  IMAD.WIDE R14, R19, 0x4, R14 ;  /* 0x00000004130e7825 */ /* 0x008fca00078e020e */
[----:B------:R-:W3:Y:S01]  /*2130*/  LDG.E R0, desc[UR4][R14.64] ;  /* 0x000000040e007981 */ /* 0x000ee2000c1e1900 */
[----:B------:R-:W-:Y:S01]  /*2140*/  BSSY.RECONVERGENT B2, `(.L_x_26) ;  /* 0x000000d000027945 */ /* 0x000fe20003800200 */
[----:B--2---:R-:W0:Y:S01]  /*2150*/  MUFU.RCP R8, R17 ;  /* 0x0000001100087308 */ /* 0x004e220000001000 */
[----:B---3--:R-:W-:-:S07]  /*2160*/  FADD R0, -R0, R9 ;  /* 0x0000000900007221 */ /* 0x008fce0000000100 */
[----:B------:R-:W1:Y:S01]  /*2170*/  FCHK P0, R0, R17 ;  /* 0x0000001100007302 */ /* 0x000e620000000000 */
[----:B0-----:R-:W-:-:S04]  /*2180*/  FFMA R3, -R17, R8, 1 ;  /* 0x3f80000011037423 */ /* 0x001fc80000000108 */
[----:B------:R-:W-:-:S04]  /*2190*/  FFMA R3, R8, R3, R8 ;  /* 0x0000000308037223 */ /* 0x000fc80000000008 */
[----:B------:R-:W-:-:S04]  /*21a0*/  FFMA R8, R0, R3, RZ ;  /* 0x0000000300087223 */ /* 0x000fc800000000ff */
[----:B------:R-:W-:-:S04]  /*21b0*/  FFMA R9, -R17, R8, R0 ;  /* 0x0000000811097223 */ /* 0x000fc80000000100 */
[----:B------:R-:W-:Y:S01]  /*21c0*/  FFMA R3, R3, R9, R8 ;  /* 0x0000000903037223 */ /* 0x000fe20000000008 */
[----:B-1----:R-:W-:Y:S06]  /*21d0*/  @!P0 BRA `(.L_x_27) ;  /* 0x00000000000c8947 */ /* 0x002fec0003800000 */
[----:B------:R-:W-:Y:S01]  /*21e0*/  IMAD.MOV.U32 R3, RZ, RZ, R17 ;  /* 0x000000ffff037224 */ /* 0x000fe200078e0011 */
[----:B------:R-:W-:-:S07]  /*21f0*/  MOV R8, 0x2210 ;  /* 0x0000221000087802 */ /* 0x000fce0000000f00 */
[----:B------:R-:W-:Y:S05]  /*2200*/  CALL.REL.NOINC `($__internal_3_$__cuda_sm3x_div_rn_noftz_f32_slowpath) ;  /* 0x0000001c00c07944 */ /* 0x000fea0003c00000 */
.L_x_27:
[----:B------:R-:W-:Y:S05]  /*2210*/  BSYNC.RECONVERGENT B2 ;  /* 0x0000000000027941 */ /* 0x000fea0003800200 */
.L_x_26:
        /* <DEDUP_REMOVED lines=24> */
.L_x_29:
[----:B------:R-:W-:Y:S05]  /*23a0*/  BSYNC.RECONVERGENT B2 ;  /* 0x0000000000027941 */ /* 0x000fea0003800200 */
.L_x_28:
[----:B------:R0:W-:Y:S01]  /*23b0*/  STG.E desc[UR4][R32.64+0xc], R3 ;  /* 0x00000c0320007986 */ /* 0x0001e2000c101904 */
[----:B------:R-:W1:Y:S01]  /*23c0*/  LDC.64 R10, c[0x0][0x3c0] ;  /* 0x0000f000ff0a7b82 */ /* 0x000e620000000a00 */
[----:B------:R-:W2:Y:S02]  /*23d0*/  LDCU UR6, c[0x0][0x388] ;  /* 0x00007100ff0677ac */ /* 0x000ea40008000800 */
[----:B------:R-:W2:Y:S01]  /*23e0*/  LDG.E R0, desc[UR4][R4.64] ;  /* 0x0000000404007981 */ /* 0x000ea2000c1e1900 */
[----:B------:R-:W-:-:S04]  /*23f0*/  IMAD R6, R2, 0xc, RZ ;  /* 0x0000000c02067824 */ /* 0x000fc800078e02ff */
[----:B------:R-:W-:-:S05]  /*2400*/  IMAD.HI R6, R6, 0x55555556, RZ ;  /* 0x5555555606067827 */ /* 0x000fca00078e02ff */
[----:B------:R-:W-:-:S05]  /*2410*/  LEA.HI R15, R6, R6, RZ, 0x1 ;  /* 0x00000006060f7211 */ /* 0x000fca00078f08ff */
[----:B--2---:R-:W-:Y:S02]  /*2420*/  IMAD R15, R0, UR6, R15 ;  /* 0x00000006000f7c24 */ /* 0x004fe4000f8e020f */
[----:B------:R-:W2:Y:S02]  /*2430*/  LDG.E R0, desc[UR4][R30.64] ;  /* 0x000000041e007981 */ /* 0x000ea4000c1e1900 */
[----:B-1----:R-:W-:-:S06]  /*2440*/  IMAD.WIDE R10, R15, 0x4, R10 ;  /* 0x000000040f0a7825 */ /* 0x002fcc00078e020a */
[----:B------:R-:W3:Y:S01]  /*2450*/  LDG.E R11, desc[UR4][R10.64] ;  /* 0x000000040a0b7981 */ /* 0x000ee2000c1e1900 */
[----:B------:R-:W-:Y:S01]  /*2460*/  BSSY.RECONVERGENT B2, `(.L_x_30) ;  /* 0x000000c000027945 */ /* 0x000fe20003800200 */
[----:B---3--:R-:W0:Y:S08]  /*2470*/  MUFU.RCP R6, R11 ;  /* 0x0000000b00067308 */ /* 0x008e300000001000 */
[----:B--2---:R-:W1:Y:S01]  /*2480*/  FCHK P0, R0, R11 ;  /* 0x0000000b00007302 */ /* 0x004e620000000000 */
[----:B0-----:R-:W-:-:S04]  /*2490*/  FFMA R3, -R11, R6, 1 ;  /* 0x3f8000000b037423 */ /* 0x001fc80000000106 */
[----:B------:R-:W-:-:S04]  /*24a0*/  FFMA R3, R6, R3, R6 ;  /* 0x0000000306037223 */ /* 0x000fc80000000006 */
[----:B------:R-:W-:-:S04]  /*24b0*/  FFMA R6, R0, R3, RZ ;  /* 0x0000000300067223 */ /* 0x000fc800000000ff */
[----:B------:R-:W-:-:S04]  /*24c0*/  FFMA R8, -R11, R6, R0 ;  /* 0x000000060b087223 */ /* 0x000fc80000000100 */
[----:B------:R-:W-:Y:S01]  /*24d0*/  FFMA R3, R3, R8, R6 ;  /* 0x0000000803037223 */ /* 0x000fe20000000006 */
[----:B-1----:R-:W-:Y:S06]  /*24e0*/  @!P0 BRA `(.L_x_31) ;  /* 0x00000000000c8947 */ /* 0x002fec0003800000 */
[----:B------:R-:W-:Y:S02]  /*24f0*/  MOV R3, R11 ;  /* 0x0000000b00037202 */ /* 0x000fe40000000f00 */
[----:B------:R-:W-:-:S07]  /*2500*/  MOV R8, 0x2520 ;  /* 0x0000252000087802 */ /* 0x000fce0000000f00 */
[----:B------:R-:W-:Y:S05]  /*2510*/  CALL.REL.NOINC `($__internal_3_$__cuda_sm3x_div_rn_noftz_f32_slowpath) ;  /* 0x0000001800fc7944 */ /* 0x000fea0003c00000 */
.L_x_31:
[----:B------:R-:W-:Y:S05]  /*2520*/  BSYNC.RECONVERGENT B2 ;  /* 0x0000000000027941 */ /* 0x000fea0003800200 */
.L_x_30:
[----:B------:R0:W-:Y:S01]  /*2530*/  STG.E desc[UR4][R30.64], R3 ;  /* 0x000000031e007986 */ /* 0x0001e2000c101904 */
[----:B------:R-:W1:Y:S01]  /*2540*/  LDC.64 R10, c[0x0][0x3c0] ;  /* 0x0000f000ff0a7b82 */ /* 0x000e620000000a00 */
[----:B------:R-:W2:Y:S02]  /*2550*/  LDCU UR6, c[0x0][0x388] ;  /* 0x00007100ff0677ac */ /* 0x000ea40008000800 */
[----:B------:R-:W2:Y:S01]  /*2560*/  LDG.E R0, desc[UR4][R4.64] ;  /* 0x0000000404007981 */ /* 0x000ea2000c1e1900 */
[----:B------:R-:W-:-:S04]  /*2570*/  IMAD R7, R2, 0x8, R7 ;  /* 0x0000000802077824 */ /* 0x000fc800078e0207 */
        /* <DEDUP_REMOVED lines=18> */
.L_x_33:
[----:B------:R-:W-:Y:S05]  /*26a0*/  BSYNC.RECONVERGENT B2 ;  /* 0x0000000000027941 */ /* 0x000fea0003800200 */
.L_x_32:
        /* <DEDUP_REMOVED lines=23> */
.L_x_35:
[----:B------:R-:W-:Y:S05]  /*2820*/  BSYNC.RECONVERGENT B2 ;  /* 0x0000000000027941 */ /* 0x000fea0003800200 */
.L_x_34:
        /* <DEDUP_REMOVED lines=23> */
.L_x_37:
[----:B------:R-:W-:Y:S05]  /*29a0*/  BSYNC.RECONVERGENT B2 ;  /* 0x0000000000027941 */ /* 0x000fea0003800200 */
.L_x_36:
[----:B------:R0:W-:Y:S01]  /*29b0*/  STG.E desc[UR4][R30.64+0xc], R3 ;  /* 0x00000c031e007986 */ /* 0x0001e2000c101904 */
[----:B------:R-:W1:Y:S01]  /*29c0*/  LDC.64 R6, c[0x0][0x3c0] ;  /* 0x0000f000ff067b82 */ /* 0x000e620000000a00 */
[----:B------:R-:W2:Y:S02]  /*29d0*/  LDCU UR6, c[0x0][0x388] ;  /* 0x00007100ff0677ac */ /* 0x000ea40008000800 */
[----:B------:R-:W2:Y:S01]  /*29e0*/  LDG.E R8, desc[UR4][R4.64] ;  /* 0x0000000404087981 */ /* 0x000ea2000c1e1900 */
[----:B------:R-:W-:-:S04]  /*29f0*/  VIADD R0, R2, 0x1 ;  /* 0x0000000102007836 */ /* 0x000fc80000000000 */
[----:B------:R-:W-:-:S05]  /*2a00*/  IMAD.HI R0, R0, 0x55555556, RZ ;  /* 0x5555555600007827 */ /* 0x000fca00078e02ff */
[----:B------:R-:W-:Y:S02]  /*2a10*/  LEA.HI R9, R0, R0, RZ, 0x1 ;  /* 0x0000000000097211 */ /* 0x000fe400078f08ff */
[----:B------:R-:W3:Y:S03]  /*2a20*/  LDG.E R0, desc[UR4][R30.64+0x10] ;  /* 0x000010041e007981 */ /* 0x000ee6000c1e1900 */
[----:B--2---:R-:W-:-:S04]  /*2a30*/  IMAD R9, R8, UR6, R9 ;  /* 0x0000000608097c24 */ /* 0x004fc8000f8e0209 */
[----:B-1----:R-:W-:-:S06]  /*2a40*/  IMAD.WIDE R6, R9, 0x4, R6 ;  /* 0x0000000409067825 */ /* 0x002fcc00078e0206 */
[----:B------:R-:W2:Y:S01]  /*2a50*/  LDG.E R7, desc[UR4][R6.64] ;  /* 0x0000000406077981 */ /* 0x000ea2000c1e1900 */
[----:B------:R-:W-:Y:S01]  /*2a60*/  BSSY.RECONVERGENT B2, `(.L_x_38) ;  /* 0x000000c000027945 */ /* 0x000fe20003800200 */
[----:B--2---:R-:W0:Y:S08]  /*2a70*/  MUFU.RCP R8, R7 ;  /* 0x0000000700087308 */ /* 0x004e300000001000 */
[----:B---3--:R-:W1:Y:S01]  /*2a80*/  FCHK P0, R0, R7 ;  /* 0x0000000700007302 */ /* 0x008e620000000000 */
        /* <DEDUP_REMOVED lines=9> */
.L_x_39:
[----:B------:R-:W-:Y:S05]  /*2b20*/  BSYNC.RECONVERGENT B2 ;  /* 0x0000000000027941 */ /* 0x000fea0003800200 */
.L_x_38:
        /* <DEDUP_REMOVED lines=23> */
.L_x_41:
[----:B------:R-:W-:Y:S05]  /*2ca0*/  BSYNC.RECONVERGENT B2 ;  /* 0x0000000000027941 */ /* 0x000fea0003800200 */
.L_x_40:
        /* <DEDUP_REMOVED lines=23> */
.L_x_43:
[----:B------:R-:W-:Y:S05]  /*2e20*/  BSYNC.RECONVERGENT B2 ;  /* 0x0000000000027941 */ /* 0x000fea0003800200 */
.L_x_42:
        /* <DEDUP_REMOVED lines=23> */
.L_x_45:
[----:B------:R-:W-:Y:S05]  /*2fa0*/  BSYNC.RECONVERGENT B2 ;  /* 0x0000000000027941 */ /* 0x000fea0003800200 */
.L_x_44:
        /* <DEDUP_REMOVED lines=23> */
.L_x_47:
[----:B------:R-:W-:Y:S05]  /*3120*/  BSYNC.RECONVERGENT B2 ;  /* 0x0000000000027941 */ /* 0x000fea0003800200 */
.L_x_46:
        /* <DEDUP_REMOVED lines=23> */
.L_x_49:
[----:B------:R-:W-:Y:S05]  /*32a0*/  BSYNC.RECONVERGENT B2 ;  /* 0x0000000000027941 */ /* 0x000fea0003800200 */
.L_x_48:
        /* <DEDUP_REMOVED lines=23> */
[----:B------:R-:W-:-:S07]  /*3420*/  IMAD.MOV.U32 R9, RZ, RZ, R3 ;  /* 0x000000ffff097224 */ /* 0x000fce00078e0003 */
.L_x_51:
[----:B------:R-:W-:Y:S05]  /*3430*/  BSYNC.RECONVERGENT B2 ;  /* 0x0000000000027941 */ /* 0x000fea0003800200 */
.L_x_50:
[----:B------:R0:W-:Y:S01]  /*3440*/  STG.E desc[UR4][R30.64+0x28], R9 ;  /* 0x000028091e007986 */ /* 0x0001e2000c101904 */
[----:B------:R-:W1:Y:S01]  /*3450*/  LDC.64 R6, c[0x0][0x3c0] ;  /* 0x0000f000ff067b82 */ /* 0x000e620000000a00 */
[----:B------:R-:W2:Y:S02]  /*3460*/  LDCU UR6, c[0x0][0x388] ;  /* 0x00007100ff0677ac */ /* 0x000ea40008000800 */
[----:B------:R-:W2:Y:S01]  /*3470*/  LDG.E R4, desc[UR4][R4.64] ;  /* 0x0000000404047981 */ /* 0x000ea2000c1e1900 */
[----:B------:R-:W-:-:S03]  /*3480*/  IADD3 R2, PT, PT, R2, 0x8, RZ ;  /* 0x0000000802027810 */ /* 0x000fc60007ffe0ff */
[----:B------:R-:W3:Y:S02]  /*3490*/  LDG.E R0, desc[UR4][R30.64+0x2c] ;  /* 0x00002c041e007981 */ /* 0x000ee4000c1e1900 */
[----:B------:R-:W-:-:S05]  /*34a0*/  IMAD.HI R2, R2, 0x55555556, RZ ;  /* 0x5555555602027827 */ /* 0x000fca00078e02ff */
[----:B------:R-:W-:-:S05]  /*34b0*/  LEA.HI R3, R2, R2, RZ, 0x1 ;  /* 0x0000000202037211 */ /* 0x000fca00078f08ff */
[----:B--2---:R-:W-:-:S04]  /*34c0*/  IMAD R3, R4, UR6, R3 ;  /* 0x0000000604037c24 */ /* 0x004fc8000f8e0203 */
[----:B-1----:R-:W-:-:S06]  /*34d0*/  IMAD.WIDE R2, R3, 0x4, R6 ;  /* 0x0000000403027825 */ /* 0x002fcc00078e0206 */
[----:B------:R-:W2:Y:S01]  /*34e0*/  LDG.E R3, desc[UR4][R2.64] ;  /* 0x0000000402037981 */ /* 0x000ea2000c1e1900 */
[----:B------:R-:W-:Y:S01]  /*34f0*/  BSSY.RECONVERGENT B2, `(.L_x_52) ;  /* 0x000000c000027945 */ /* 0x000fe20003800200 */
[----:B--2---:R-:W1:Y:S08]  /*3500*/  MUFU.RCP R6, R3 ;  /* 0x0000000300067308 */ /* 0x004e700000001000 */
[----:B---3--:R-:W2:Y:S01]  /*3510*/  FCHK P0, R0, R3 ;  /* 0x0000000300007302 */ /* 0x008ea20000000000 */
[----:B-1----:R-:W-:-:S04]  /*3520*/  FFMA R5, -R3, R6, 1 ;  /* 0x3f80000003057423 */ /* 0x002fc80000000106 */
[----:B------:R-:W-:-:S04]  /*3530*/  FFMA R5, R6, R5, R6 ;  /* 0x0000000506057223 */ /* 0x000fc80000000006 */
[----:B------:R-:W-:-:S04]  /*3540*/  FFMA R4, R0, R5, RZ ;  /* 0x0000000500047223 */ /* 0x000fc800000000ff */
[----:B------:R-:W-:-:S04]  /*3550*/  FFMA R6, -R3, R4, R0 ;  /* 0x0000000403067223 */ /* 0x000fc80000000100 */
[----:B------:R-:W-:Y:S01]  /*3560*/  FFMA R5, R5, R6, R4 ;  /* 0x0000000605057223 */ /* 0x000fe20000000004 */
[----:B0-2---:R-:W-:Y:S06]  /*3570*/  @!P0 BRA `(.L_x_53) ;  /* 0x00000000000c8947 */ /* 0x005fec0003800000 */
[----:B------:R-:W-:-:S07]  /*3580*/  MOV R8, 0x35a0 ;  /* 0x000035a000087802 */ /* 0x000fce0000000f00 */
[----:B------:R-:W-:Y:S05]  /*3590*/  CALL.REL.NOINC `($__internal_3_$__cuda_sm3x_div_rn_noftz_f32_slowpath) ;  /* 0x0000000800dc7944 */ /* 0x000fea0003c00000 */
[----:B------:R-:W-:-:S07]  /*35a0*/  IMAD.MOV.U32 R5, RZ, RZ, R3 ;  /* 0x000000ffff057224 */ /* 0x000fce00078e0003 */
.L_x_53:
[----:B------:R-:W-:Y:S05]  /*35b0*/  BSYNC.RECONVERGENT B2 ;  /* 0x0000000000027941 */ /* 0x000fea0003800200 */
.L_x_52:
[----:B------:R-:W-:Y:S01]  /*35c0*/  STG.E desc[UR4][R30.64+0x2c], R5 ;  /* 0x00002c051e007986 */ /* 0x000fe2000c101904 */
[----:B------:R-:W-:Y:S05]  /*35d0*/  EXIT ;  /* 0x000000000000794d */ /* 0x000fea0003800000 */
        .weak           $__internal_0_$__cuda_sm20_dblrcp_rn_slowpath_v3
        .type           $__internal_0_$__cuda_sm20_dblrcp_rn_slowpath_v3,@function
        .size           $__internal_0_$__cuda_sm20_dblrcp_rn_slowpath_v3,($__internal_1_$__cuda_sm20_div_rn_f64_full - $__internal_0_$__cuda_sm20_dblrcp_rn_slowpath_v3)
$__internal_0_$__cuda_sm20_dblrcp_rn_slowpath_v3:
[----:B------:R-:W-:Y:S01]  /*35e0*/  DSETP.GTU.AND P0, PT, |R6|, +INF , PT ;  /* 0x7ff000000600742a */ /* 0x000fe20003f0c200 */
[----:B------:R-:W-:-:S13]  /*35f0*/  BSSY.RECONVERGENT B2, `(.L_x_54) ;  /* 0x0000023000027945 */ /* 0x000fda0003800200 */
[----:B------:R-:W-:Y:S05]  /*3600*/  @P0 BRA `(.L_x_55) ;  /* 0x00000000007c0947 */ /* 0x000fea0003800000 */
[----:B------:R-:W-:-:S04]  /*3610*/  LOP3.LUT R11, R7, 0x7fffffff, RZ, 0xc0, !PT ;  /* 0x7fffffff070b7812 */ /* 0x000fc800078ec0ff */
[----:B------:R-:W-:-:S04]  /*3620*/  IADD3 R8, PT, PT, R11, -0x1, RZ ;  /* 0xffffffff0b087810 */ /* 0x000fc80007ffe0ff */
[----:B------:R-:W-:-:S13]  /*3630*/  ISETP.GE.U32.AND P0, PT, R8, 0x7fefffff, PT ;  /* 0x7fefffff0800780c */ /* 0x000fda0003f06070 */
[----:B------:R-:W-:Y:S01]  /*3640*/  @P0 LOP3.LUT R9, R7, 0x7ff00000, RZ, 0x3c, !PT ;  /* 0x7ff0000007090812 */ /* 0x000fe200078e3cff */
[----:B------:R-:W-:Y:S01]  /*3650*/  @P0 IMAD.MOV.U32 R8, RZ, RZ, RZ ;  /* 0x000000ffff080224 */ /* 0x000fe200078e00ff */
[----:B------:R-:W-:Y:S06]  /*3660*/  @P0 BRA `(.L_x_56) ;  /* 0x00000000006c0947 */ /* 0x000fec0003800000 */
[----:B------:R-:W-:-:S13]  /*3670*/  ISETP.GE.U32.AND P0, PT, R11, 0x1000001, PT ;  /* 0x010000010b00780c */ /* 0x000fda0003f06070 */
[----:B------:R-:W-:Y:S05]  /*3680*/  @!P0 BRA `(.L_x_57) ;  /* 0x0000000000348947 */ /* 0x000fea0003800000 */
[----:B------:R-:W-:Y:S01]  /*3690*/  IADD3 R9, PT, PT, R7, -0x3fe00000, RZ ;  /* 0xc020000007097810 */ /* 0x000fe20007ffe0ff */
[----:B------:R-:W-:-:S03]  /*36a0*/  IMAD.MOV.U32 R8, RZ, RZ, R6 ;  /* 0x000000ffff087224 */ /* 0x000fc600078e0006 */
[----:B------:R-:W0:Y:S03]  /*36b0*/  MUFU.RCP64H R11, R9 ;  /* 0x00000009000b7308 */ /* 0x000e260000001800 */
[----:B0-----:R-:W-:-:S08]  /*36c0*/  DFMA R34, -R8, R10, 1 ;  /* 0x3ff000000822742b */ /* 0x001fd0000000010a */
[----:B------:R-:W-:-:S08]  /*36d0*/  DFMA R34, R34, R34, R34 ;  /* 0x000000222222722b */ /* 0x000fd00000000022 */
[----:B------:R-:W-:-:S08]  /*36e0*/  DFMA R34, R10, R34, R10 ;  /* 0x000000220a22722b */ /* 0x000fd0000000000a */
[----:B------:R-:W-:-:S08]  /*36f0*/  DFMA R10, -R8, R34, 1 ;  /* 0x3ff00000080a742b */ /* 0x000fd00000000122 */
[----:B------:R-:W-:-:S08]  /*3700*/  DFMA R10, R34, R10, R34 ;  /* 0x0000000a220a722b */ /* 0x000fd00000000022 */
[----:B------:R-:W-:-:S08]  /*3710*/  DMUL R10, R10, 2.2250738585072013831e-308 ;  /* 0x001000000a0a7828 */ /* 0x000fd00000000000 */
[----:B------:R-:W-:-:S08]  /*3720*/  DFMA R6, -R6, R10, 1 ;  /* 0x3ff000000606742b */ /* 0x000fd0000000010a */
[----:B------:R-:W-:-:S08]  /*3730*/  DFMA R6, R6, R6, R6 ;  /* 0x000000060606722b */ /* 0x000fd00000000006 */
[----:B------:R-:W-:Y:S01]  /*3740*/  DFMA R8, R10, R6, R10 ;  /* 0x000000060a08722b */ /* 0x000fe2000000000a */
[----:B------:R-:W-:Y:S10]  /*3750*/  BRA `(.L_x_56) ;  /* 0x0000000000307947 */ /* 0x000ff40003800000 */
.L_x_57:
[----:B------:R-:W-:Y:S01]  /*3760*/  DMUL R6, R6, 8.11296384146066816958e+31 ;  /* 0x4690000006067828 */ /* 0x000fe20000000000 */
[----:B------:R-:W-:-:S05]  /*3770*/  MOV R8, R10 ;  /* 0x0000000a00087202 */ /* 0x000fca0000000f00 */
[----:B------:R-:W0:Y:S02]  /*3780*/  MUFU.RCP64H R9, R7 ;  /* 0x0000000700097308 */ /* 0x000e240000001800 */
[----:B0-----:R-:W-:-:S08]  /*3790*/  DFMA R10, -R6, R8, 1 ;  /* 0x3ff00000060a742b */ /* 0x001fd00000000108 */
[----:B------:R-:W-:-:S08]  /*37a0*/  DFMA R10, R10, R10, R10 ;  /* 0x0000000a0a0a722b */ /* 0x000fd0000000000a */
[----:B------:R-:W-:-:S08]  /*37b0*/  DFMA R10, R8, R10, R8 ;  /* 0x0000000a080a722b */ /* 0x000fd00000000008 */
[----:B------:R-:W-:-:S08]  /*37c0*/  DFMA R8, -R6, R10, 1 ;  /* 0x3ff000000608742b */ /* 0x000fd0000000010a */
[----:B------:R-:W-:-:S08]  /*37d0*/  DFMA R8, R10, R8, R10 ;  /* 0x000000080a08722b */ /* 0x000fd0000000000a */
[----:B------:R-:W-:Y:S01]  /*37e0*/  DMUL R8, R8, 8.11296384146066816958e+31 ;  /* 0x4690000008087828 */ /* 0x000fe20000000000 */
[----:B------:R-:W-:Y:S10]  /*37f0*/  BRA `(.L_x_56) ;  /* 0x0000000000087947 */ /* 0x000ff40003800000 */
.L_x_55:
[----:B------:R-:W-:Y:S01]  /*3800*/  LOP3.LUT R9, R7, 0x80000, RZ, 0xfc, !PT ;  /* 0x0008000007097812 */ /* 0x000fe200078efcff */
[----:B------:R-:W-:-:S07]  /*3810*/  IMAD.MOV.U32 R8, RZ, RZ, R6 ;  /* 0x000000ffff087224 */ /* 0x000fce00078e0006 */
.L_x_56:
[----:B------:R-:W-:Y:S05]  /*3820*/  BSYNC.RECONVERGENT B2 ;  /* 0x0000000000027941 */ /* 0x000fea0003800200 */
.L_x_54:
[----:B------:R-:W-:Y:S01]  /*3830*/  MOV R6, R0 ;  /* 0x0000000000067202 */ /* 0x000fe20000000f00 */
[----:B------:R-:W-:-:S04]  /*3840*/  IMAD.MOV.U32 R7, RZ, RZ, 0x0 ;  /* 0x00000000ff077424 */ /* 0x000fc800078e00ff */
[----:B------:R-:W-:Y:S05]  /*3850*/  RET.REL.NODEC R6 `(_Z23compute_descriptor_se_aPfiS_iS_iPKiPKfS3_PiiS3_ffPdi) ;  /* 0xffffffc406e87950 */ /* 0x000fea0003c3ffff */
        .weak           $__internal_1_$__cuda_sm20_div_rn_f64_full
        .type           $__internal_1_$__cuda_sm20_div_rn_f64_full,@function
        .size           $__internal_1_$__cuda_sm20_div_rn_f64_full,($__internal_2_$__cuda_sm20_dsqrt_rn_f64_mediumpath_v1 - $__internal_1_$__cuda_sm20_div_rn_f64_full)
$__internal_1_$__cuda_sm20_div_rn_f64_full:
[C---:B------:R-:W-:Y:S01]  /*3860*/  FSETP.GEU.AND P0, PT, |R9|.reuse, 1.469367938527859385e-39, PT ;  /* 0x001000000900780b */ /* 0x040fe20003f0e200 */
[----:B------:R-:W-:Y:S01]  /*3870*/  IMAD.MOV.U32 R34, RZ, RZ, 0x1 ;  /* 0x00000001ff227424 */ /* 0x000fe200078e00ff */
[----:B------:R-:W-:Y:S01]  /*3880*/  LOP3.LUT R10, R9, 0x800fffff, RZ, 0xc0, !PT ;  /* 0x800fffff090a7812 */ /* 0x000fe200078ec0ff */
[----:B------:R-:W-:Y:S01]  /*3890*/  BSSY.RECONVERGENT B3, `(.L_x_58) ;  /* 0x0000054000037945 */ /* 0x000fe20003800200 */
[C---:B------:R-:W-:Y:S02]  /*38a0*/  FSETP.GEU.AND P2, PT, |R7|.reuse, 1.469367938527859385e-39, PT ;  /* 0x001000000700780b */ /* 0x040fe40003f4e200 */
[----:B------:R-:W-:Y:S02]  /*38b0*/  LOP3.LUT R11, R10, 0x3ff00000, RZ, 0xfc, !PT ;  /* 0x3ff000000a0b7812 */ /* 0x000fe400078efcff */
[----:B------:R-:W-:Y:S02]  /*38c0*/  MOV R10, R8 ;  /* 0x00000008000a7202 */ /* 0x000fe40000000f00 */
[----:B------:R-:W-:-:S02]  /*38d0*/  LOP3.LUT R4, R7, 0x7ff00000, RZ, 0xc0, !PT ;  /* 0x7ff0000007047812 */ /* 0x000fc400078ec0ff */
[----:B------:R-:W-:Y:S01]  /*38e0*/  LOP3.LUT R43, R9, 0x7ff00000, RZ, 0xc0, !PT ;  /* 0x7ff00000092b7812 */ /* 0x000fe200078ec0ff */
[----:B------:R-:W-:-:S03]  /*38f0*/  @!P0 DMUL R10, R8, 8.98846567431157953865e+307 ;  /* 0x7fe00000080a8828 */ /* 0x000fc60000000000 */
[C---:B------:R-:W-:Y:S02]  /*3900*/  ISETP.GE.U32.AND P1, PT, R4.reuse, R43, PT ;  /* 0x0000002b0400720c */ /* 0x040fe40003f26070 */
[----:B------:R-:W-:Y:S01]  /*3910*/  @!P2 LOP3.LUT R5, R9, 0x7ff00000, RZ, 0xc0, !PT ;  /* 0x7ff000000905a812 */ /* 0x000fe200078ec0ff */
[----:B------:R-:W0:Y:S03]  /*3920*/  MUFU.RCP64H R35, R11 ;  /* 0x0000000b00237308 */ /* 0x000e260000001800 */
[----:B------:R-:W-:Y:S02]  /*3930*/  @!P2 ISETP.GE.U32.AND P3, PT, R4, R5, PT ;  /* 0x000000050400a20c */ /* 0x000fe40003f66070 */
[----:B------:R-:W-:Y:S02]  /*3940*/  MOV R5, 0x1ca00000 ;  /* 0x1ca0000000057802 */ /* 0x000fe40000000f00 */
[----:B------:R-:W-:-:S02]  /*3950*/  @!P0 LOP3.LUT R43, R11, 0x7ff00000, RZ, 0xc0, !PT ;  /* 0x7ff000000b2b8812 */ /* 0x000fc400078ec0ff */
[----:B------:R-:W-:-:S04]  /*3960*/  @!P2 SEL R37, R5, 0x63400000, !P3 ;  /* 0x634000000525a807 */ /* 0x000fc80005800000 */
[----:B------:R-:W-:Y:S01]  /*3970*/  @!P2 LOP3.LUT R40, R37, 0x80000000, R7, 0xf8, !PT ;  /* 0x800000002528a812 */ /* 0x000fe200078ef807 */
[----:B0-----:R-:W-:-:S03]  /*3980*/  DFMA R38, R34, -R10, 1 ;  /* 0x3ff000002226742b */ /* 0x001fc6000000080a */
[----:B------:R-:W-:Y:S02]  /*3990*/  @!P2 LOP3.LUT R41, R40, 0x100000, RZ, 0xfc, !PT ;  /* 0x001000002829a812 */ /* 0x000fe400078efcff */
[----:B------:R-:W-:-:S03]  /*39a0*/  @!P2 MOV R40, RZ ;  /* 0x000000ff0028a202 */ /* 0x000fc60000000f00 */
[----:B------:R-:W-:-:S08]  /*39b0*/  DFMA R38, R38, R38, R38 ;  /* 0x000000262626722b */ /* 0x000fd00000000026 */
[----:B------:R-:W-:Y:S01]  /*39c0*/  DFMA R38, R34, R38, R34 ;  /* 0x000000262226722b */ /* 0x000fe20000000022 */
[----:B------:R-:W-:Y:S01]  /*39d0*/  SEL R35, R5, 0x63400000, !P1 ;  /* 0x6340000005237807 */ /* 0x000fe20004800000 */
[----:B------:R-:W-:-:S03]  /*39e0*/  IMAD.MOV.U32 R34, RZ, RZ, R6 ;  /* 0x000000ffff227224 */ /* 0x000fc600078e0006 */
[----:B------:R-:W-:-:S03]  /*39f0*/  LOP3.LUT R35, R35, 0x800fffff, R7, 0xf8, !PT ;  /* 0x800fffff23237812 */ /* 0x000fc600078ef807 */
[----:B------:R-:W-:-:S03]  /*3a00*/  DFMA R36, R38, -R10, 1 ;  /* 0x3ff000002624742b */ /* 0x000fc6000000080a */
[----:B------:R-:W-:-:S05]  /*3a10*/  @!P2 DFMA R34, R34, 2, -R40 ;  /* 0x400000002222a82b */ /* 0x000fca0000000828 */
[----:B------:R-:W-:-:S08]  /*3a20*/  DFMA R36, R38, R36, R38 ;  /* 0x000000242624722b */ /* 0x000fd00000000026 */
[----:B------:R-:W-:-:S08]  /*3a30*/  DMUL R38, R36, R34 ;  /* 0x0000002224267228 */ /* 0x000fd00000000000 */
[----:B------:R-:W-:-:S08]  /*3a40*/  DFMA R40, R38, -R10, R34 ;  /* 0x8000000a2628722b */ /* 0x000fd00000000022 */
[----:B------:R-:W-:Y:S01]  /*3a50*/  DFMA R40, R36, R40, R38 ;  /* 0x000000282428722b */ /* 0x000fe20000000026 */
[----:B------:R-:W-:Y:S01]  /*3a60*/  IMAD.MOV.U32 R36, RZ, RZ, R4 ;  /* 0x000000ffff247224 */ /* 0x000fe200078e0004 */
[----:B------:R-:W-:Y:S01]  /*3a70*/  @!P2 LOP3.LUT R36, R35, 0x7ff00000, RZ, 0xc0, !PT ;  /* 0x7ff000002324a812 */ /* 0x000fe200078ec0ff */
[----:B------:R-:W-:-:S03]  /*3a80*/  VIADD R38, R43, 0xffffffff ;  /* 0xffffffff2b267836 */ /* 0x000fc60000000000 */
[----:B------:R-:W-:-:S04]  /*3a90*/  IADD3 R37, PT, PT, R36, -0x1, RZ ;  /* 0xffffffff24257810 */ /* 0x000fc80007ffe0ff */
[----:B------:R-:W-:-:S04]  /*3aa0*/  ISETP.GT.U32.AND P0, PT, R37, 0x7feffffe, PT ;  /* 0x7feffffe2500780c */ /* 0x000fc80003f04070 */
[----:B------:R-:W-:-:S13]  /*3ab0*/  ISETP.GT.U32.OR P0, PT, R38, 0x7feffffe, P0 ;  /* 0x7feffffe2600780c */ /* 0x000fda0000704470 */
[----:B------:R-:W-:Y:S05]  /*3ac0*/  @P0 BRA `(.L_x_59) ;  /* 0x00000000006c0947 */ /* 0x000fea0003800000 */
[----:B------:R-:W-:-:S04]  /*3ad0*/  LOP3.LUT R7, R9, 0x7ff00000, RZ, 0xc0, !PT ;  /* 0x7ff0000009077812 */ /* 0x000fc800078ec0ff */
[CC--:B------:R-:W-:Y:S02]  /*3ae0*/  VIADDMNMX R6, R4.reuse, -R7.reuse, 0xb9600000, !PT ;  /* 0xb960000004067446 */ /* 0x0c0fe40007800907 */
[----:B------:R-:W-:Y:S02]  /*3af0*/  ISETP.GE.U32.AND P0, PT, R4, R7, PT ;  /* 0x000000070400720c */ /* 0x000fe40003f06070 */
[----:B------:R-:W-:Y:S02]  /*3b00*/  VIMNMX R6, PT, PT, R6, 0x46a00000, PT ;  /* 0x46a0000006067848 */ /* 0x000fe40003fe0100 */
[----:B------:R-:W-:-:S04]  /*3b10*/  SEL R5, R5, 0x63400000, !P0 ;  /* 0x6340000005057807 */ /* 0x000fc80004000000 */
[----:B------:R-:W-:Y:S02]  /*3b20*/  IADD3 R36, PT, PT, -R5, R6, RZ ;  /* 0x0000000605247210 */ /* 0x000fe40007ffe1ff */
[----:B------:R-:W-:-:S03]  /*3b30*/  MOV R6, RZ ;  /* 0x000000ff00067202 */ /* 0x000fc60000000f00 */
[----:B------:R-:W-:-:S06]  /*3b40*/  VIADD R7, R36, 0x7fe00000 ;  /* 0x7fe0000024077836 */ /* 0x000fcc0000000000 */
[----:B------:R-:W-:-:S10]  /*3b50*/  DMUL R4, R40, R6 ;  /* 0x0000000628047228 */ /* 0x000fd40000000000 */
[----:B------:R-:W-:-:S13]  /*3b60*/  FSETP.GTU.AND P0, PT, |R5|, 1.469367938527859385e-39, PT ;  /* 0x001000000500780b */ /* 0x000fda0003f0c200 */
[----:B------:R-:W-:Y:S05]  /*3b70*/  @P0 BRA `(.L_x_60) ;  /* 0x0000000000940947 */ /* 0x000fea0003800000 */
[----:B------:R-:W-:-:S06]  /*3b80*/  DFMA R10, R40, -R10, R34 ;  /* 0x8000000a280a722b */ /* 0x000fcc0000000022 */
[----:B------:R-:W-:-:S04]  /*3b90*/  IMAD.MOV.U32 R10, RZ, RZ, RZ ;  /* 0x000000ffff0a7224 */ /* 0x000fc800078e00ff */
[C---:B------:R-:W-:Y:S02]  /*3ba0*/  FSETP.NEU.AND P0, PT, R11.reuse, RZ, PT ;  /* 0x000000ff0b00720b */ /* 0x040fe40003f0d000 */
[----:B------:R-:W-:-:S04]  /*3bb0*/  LOP3.LUT R9, R11, 0x80000000, R9, 0x48, !PT ;  /* 0x800000000b097812 */ /* 0x000fc800078e4809 */
[----:B------:R-:W-:-:S07]  /*3bc0*/  LOP3.LUT R11, R9, R7, RZ, 0xfc, !PT ;  /* 0x00000007090b7212 */ /* 0x000fce00078efcff */
[----:B------:R-:W-:Y:S05]  /*3bd0*/  @!P0 BRA `(.L_x_60) ;  /* 0x00000000007c8947 */ /* 0x000fea0003800000 */
[----:B------:R-:W-:Y:S01]  /*3be0*/  IADD3 R7, PT, PT, -R36, RZ, RZ ;  /* 0x000000ff24077210 */ /* 0x000fe20007ffe1ff */
[----:B------:R-:W-:Y:S01]  /*3bf0*/  IMAD.MOV.U32 R6, RZ, RZ, RZ ;  /* 0x000000ffff067224 */ /* 0x000fe200078e00ff */
[----:B------:R-:W-:-:S05]  /*3c00*/  DMUL.RP R10, R40, R10 ;  /* 0x0000000a280a7228 */ /* 0x000fca0000008000 */
[----:B------:R-:W-:-:S05]  /*3c10*/  DFMA R6, R4, -R6, R40 ;  /* 0x800000060406722b */ /* 0x000fca0000000028 */
[----:B------:R-:W-:Y:S02]  /*3c20*/  LOP3.LUT R9, R11, R9, RZ, 0x3c, !PT ;  /* 0x000000090b097212 */ /* 0x000fe400078e3cff */
[----:B------:R-:W-:-:S04]  /*3c30*/  IADD3 R6, PT, PT, -R36, -0x43300000, RZ ;  /* 0xbcd0000024067810 */ /* 0x000fc80007ffe1ff */
[----:B------:R-:W-:-:S04]  /*3c40*/  FSETP.NEU.AND P0, PT, |R7|, R6, PT ;  /* 0x000000060700720b */ /* 0x000fc80003f0d200 */
[----:B------:R-:W-:Y:S02]  /*3c50*/  FSEL R4, R10, R4, !P0 ;  /* 0x000000040a047208 */ /* 0x000fe40004000000 */
[----:B------:R-:W-:Y:S01]  /*3c60*/  FSEL R5, R9, R5, !P0 ;  /* 0x0000000509057208 */ /* 0x000fe20004000000 */
[----:B------:R-:W-:Y:S06]  /*3c70*/  BRA `(.L_x_60) ;  /* 0x0000000000547947 */ /* 0x000fec0003800000 */
.L_x_59:
[----:B------:R-:W-:-:S14]  /*3c80*/  DSETP.NAN.AND P0, PT, R6, R6, PT ;  /* 0x000000060600722a */ /* 0x000fdc0003f08000 */
[----:B------:R-:W-:Y:S05]  /*3c90*/  @P0 BRA `(.L_x_61) ;  /* 0x0000000000440947 */ /* 0x000fea0003800000 */
[----:B------:R-:W-:-:S14]  /*3ca0*/  DSETP.NAN.AND P0, PT, R8, R8, PT ;  /* 0x000000080800722a */ /* 0x000fdc0003f08000 */
[----:B------:R-:W-:Y:S05]  /*3cb0*/  @P0 BRA `(.L_x_62) ;  /* 0x0000000000300947 */ /* 0x000fea0003800000 */
[----:B------:R-:W-:Y:S01]  /*3cc0*/  ISETP.NE.AND P0, PT, R36, R43, PT ;  /* 0x0000002b2400720c */ /* 0x000fe20003f05270 */
[----:B------:R-:W-:Y:S01]  /*3cd0*/  IMAD.MOV.U32 R5, RZ, RZ, -0x80000 ;  /* 0xfff80000ff057424 */ /* 0x000fe200078e00ff */
[----:B------:R-:W-:-:S11]  /*3ce0*/  MOV R4, 0x0 ;  /* 0x0000000000047802 */ /* 0x000fd60000000f00 */
[----:B------:R-:W-:Y:S05]  /*3cf0*/  @!P0 BRA `(.L_x_60) ;  /* 0x0000000000348947 */ /* 0x000fea0003800000 */
[----:B------:R-:W-:Y:S02]  /*3d00*/  ISETP.NE.AND P0, PT, R36, 0x7ff00000, PT ;  /* 0x7ff000002400780c */ /* 0x000fe40003f05270 */
[----:B------:R-:W-:Y:S02]  /*3d10*/  LOP3.LUT R5, R7, 0x80000000, R9, 0x48, !PT ;  /* 0x8000000007057812 */ /* 0x000fe400078e4809 */
[----:B------:R-:W-:-:S13]  /*3d20*/  ISETP.EQ.OR P0, PT, R43, RZ, !P0 ;  /* 0x000000ff2b00720c */ /* 0x000fda0004702670 */
[----:B------:R-:W-:Y:S02]  /*3d30*/  @P0 LOP3.LUT R6, R5, 0x7ff00000, RZ, 0xfc, !PT ;  /* 0x7ff0000005060812 */ /* 0x000fe400078efcff */
[----:B------:R-:W-:Y:S01]  /*3d40*/  @!P0 MOV R4, RZ ;  /* 0x000000ff00048202 */ /* 0x000fe20000000f00 */
[----:B------:R-:W-:Y:S01]  /*3d50*/  @P0 IMAD.MOV.U32 R4, RZ, RZ, RZ ;  /* 0x000000ffff040224 */ /* 0x000fe200078e00ff */
[----:B------:R-:W-:Y:S01]  /*3d60*/  @P0 MOV R5, R6 ;  /* 0x0000000600050202 */ /* 0x000fe20000000f00 */
[----:B------:R-:W-:Y:S06]  /*3d70*/  BRA `(.L_x_60) ;  /* 0x0000000000147947 */ /* 0x000fec0003800000 */
.L_x_62:
[----:B------:R-:W-:Y:S01]  /*3d80*/  LOP3.LUT R5, R9, 0x80000, RZ, 0xfc, !PT ;  /* 0x0008000009057812 */ /* 0x000fe200078efcff */
[----:B------:R-:W-:Y:S01]  /*3d90*/  IMAD.MOV.U32 R4, RZ, RZ, R8 ;  /* 0x000000ffff047224 */ /* 0x000fe200078e0008 */
[----:B------:R-:W-:Y:S06]  /*3da0*/  BRA `(.L_x_60) ;  /* 0x0000000000087947 */ /* 0x000fec0003800000 */
.L_x_61:
[----:B------:R-:W-:Y:S02]  /*3db0*/  LOP3.LUT R5, R7, 0x80000, RZ, 0xfc, !PT ;  /* 0x0008000007057812 */ /* 0x000fe400078efcff */
[----:B------:R-:W-:-:S07]  /*3dc0*/  MOV R4, R6 ;  /* 0x0000000600047202 */ /* 0x000fce0000000f00 */
.L_x_60:
[----:B------:R-:W-:Y:S05]  /*3dd0*/  BSYNC.RECONVERGENT B3 ;  /* 0x0000000000037941 */ /* 0x000fea0003800200 */
.L_x_58:
[----:B------:R-:W-:Y:S01]  /*3de0*/  MOV R7, R5 ;  /* 0x0000000500077202 */ /* 0x000fe20000000f00 */
[----:B------:R-:W-:Y:S02]  /*3df0*/  HFMA2 R5, -RZ, RZ, 0, 0 ;  /* 0x00000000ff057431 */ /* 0x000fe400000001ff */
[----:B------:R-:W-:Y:S02]  /*3e00*/  IMAD.MOV.U32 R6, RZ, RZ, R4 ;  /* 0x000000ffff067224 */ /* 0x000fe400078e0004 */
[----:B------:R-:W-:-:S04]  /*3e10*/  IMAD.MOV.U32 R4, RZ, RZ, R0 ;  /* 0x000000ffff047224 */ /* 0x000fc800078e0000 */
[----:B------:R-:W-:Y:S05]  /*3e20*/  RET.REL.NODEC R4 `(_Z23compute_descriptor_se_aPfiS_iS_iPKiPKfS3_PiiS3_ffPdi) ;  /* 0xffffffc004747950 */ /* 0x000fea0003c3ffff */
        .weak           $__internal_2_$__cuda_sm20_dsqrt_rn_f64_mediumpath_v1
        .type           $__internal_2_$__cuda_sm20_dsqrt_rn_f64_mediumpath_v1,@function
        .size           $__internal_2_$__cuda_sm20_dsqrt_rn_f64_mediumpath_v1,($__internal_3_$__cuda_sm3x_div_rn_noftz_f32_slowpath - $__internal_2_$__cuda_sm20_dsqrt_rn_f64_mediumpath_v1)
$__internal_2_$__cuda_sm20_dsqrt_rn_f64_mediumpath_v1:
[----:B------:R-:W-:Y:S01]  /*3e30*/  ISETP.GE.U32.AND P0, PT, R6, -0x3400000, PT ;  /* 0xfcc000000600780c */ /* 0x000fe20003f06070 */
[----:B------:R-:W-:Y:S01]  /*3e40*/  BSSY.RECONVERGENT B2, `(.L_x_63) ;  /* 0x0000027000027945 */ /* 0x000fe20003800200 */
[----:B------:R-:W-:Y:S01]  /*3e50*/  IMAD.MOV.U32 R6, RZ, RZ, R4 ;  /* 0x000000ffff067224 */ /* 0x000fe200078e0004 */
[----:B------:R-:W-:Y:S01]  /*3e60*/  MOV R7, R15 ;  /* 0x0000000f00077202 */ /* 0x000fe20000000f00 */
[----:B------:R-:W-:Y:S01]  /*3e70*/  IMAD.MOV.U32 R4, RZ, RZ, R26 ;  /* 0x000000ffff047224 */ /* 0x000fe200078e001a */
[----:B------:R-:W-:-:S08]  /*3e80*/  MOV R5, R27 ;  /* 0x0000001b00057202 */ /* 0x000fd00000000f00 */
[----:B------:R-:W-:Y:S05]  /*3e90*/  @!P0 BRA `(.L_x_64) ;  /* 0x0000000000208947 */ /* 0x000fea0003800000 */
[----:B------:R-:W-:-:S10]  /*3ea0*/  DFMA.RM R6, R10, R6, R8 ;  /* 0x000000060a06722b */ /* 0x000fd40000004008 */
[----:B------:R-:W-:-:S05]  /*3eb0*/  IADD3 R8, P0, PT, R6, 0x1, RZ ;  /* 0x0000000106087810 */ /* 0x000fca0007f1e0ff */
[----:B------:R-:W-:-:S06]  /*3ec0*/  IMAD.X R9, RZ, RZ, R7, P0 ;  /* 0x000000ffff097224 */ /* 0x000fcc00000e0607 */
[----:B------:R-:W-:-:S08]  /*3ed0*/  DFMA.RP R4, -R6, R8, R4 ;  /* 0x000000080604722b */ /* 0x000fd00000008104 */
[----:B------:R-:W-:-:S06]  /*3ee0*/  DSETP.GT.AND P0, PT, R4, RZ, PT ;  /* 0x000000ff0400722a */ /* 0x000fcc0003f04000 */
[----:B------:R-:W-:Y:S02]  /*3ef0*/  FSEL R6, R8, R6, P0 ;  /* 0x0000000608067208 */ /* 0x000fe40000000000 */
[----:B------:R-:W-:Y:S01]  /*3f00*/  FSEL R7, R9, R7, P0 ;  /* 0x0000000709077208 */ /* 0x000fe20000000000 */
[----:B------:R-:W-:Y:S06]  /*3f10*/  BRA `(.L_x_65) ;  /* 0x0000000000647947 */ /* 0x000fec0003800000 */
.L_x_64:
[----:B------:R-:W-:-:S14]  /*3f20*/  DSETP.NE.AND P0, PT, R4, RZ, PT ;  /* 0x000000ff0400722a */ /* 0x000fdc0003f05000 */
[----:B------:R-:W-:Y:S05]  /*3f30*/  @!P0 BRA `(.L_x_66) ;  /* 0x0000000000588947 */ /* 0x000fea0003800000 */
[----:B------:R-:W-:-:S13]  /*3f40*/  ISETP.GE.AND P0, PT, R5, RZ, PT ;  /* 0x000000ff0500720c */ /* 0x000fda0003f06270 */
[----:B------:R-:W-:Y:S01]  /*3f50*/  @!P0 MOV R6, 0x0 ;  /* 0x0000000000068802 */ /* 0x000fe20000000f00 */
[----:B------:R-:W-:Y:S01]  /*3f60*/  @!P0 IMAD.MOV.U32 R7, RZ, RZ, -0x80000 ;  /* 0xfff80000ff078424 */ /* 0x000fe200078e00ff */
[----:B------:R-:W-:Y:S06]  /*3f70*/  @!P0 BRA `(.L_x_65) ;  /* 0x00000000004c8947 */ /* 0x000fec0003800000 */
[----:B------:R-:W-:-:S13]  /*3f80*/  ISETP.GT.AND P0, PT, R5, 0x7fefffff, PT ;  /* 0x7fefffff0500780c */ /* 0x000fda0003f04270 */
[----:B------:R-:W-:Y:S05]  /*3f90*/  @P0 BRA `(.L_x_66) ;  /* 0x0000000000400947 */ /* 0x000fea0003800000 */
[----:B------:R-:W-:Y:S01]  /*3fa0*/  DMUL R4, R4, 8.11296384146066816958e+31 ;  /* 0x4690000004047828 */ /* 0x000fe20000000000 */
[----:B------:R-:W-:Y:S01]  /*3fb0*/  MOV R6, RZ ;  /* 0x000000ff00067202 */ /* 0x000fe20000000f00 */
[----:B------:R-:W-:Y:S01]  /*3fc0*/  IMAD.MOV.U32 R10, RZ, RZ, 0x0 ;  /* 0x00000000ff0a7424 */ /* 0x000fe200078e00ff */
[----:B------:R-:W-:-:S03]  /*3fd0*/  MOV R11, 0x3fd80000 ;  /* 0x3fd80000000b7802 */ /* 0x000fc60000000f00 */
[----:B------:R-:W0:Y:S02]  /*3fe0*/  MUFU.RSQ64H R7, R5 ;  /* 0x0000000500077308 */ /* 0x000e240000001c00 */
[----:B0-----:R-:W-:-:S08]  /*3ff0*/  DMUL R8, R6, R6 ;  /* 0x0000000606087228 */ /* 0x001fd00000000000 */
[----:B------:R-:W-:-:S08]  /*4000*/  DFMA R8, R4, -R8, 1 ;  /* 0x3ff000000408742b */ /* 0x000fd00000000808 */
[----:B------:R-:W-:Y:S02]  /*4010*/  DFMA R10, R8, R10, 0.5 ;  /* 0x3fe00000080a742b */ /* 0x000fe4000000000a */
[----:B------:R-:W-:-:S08]  /*4020*/  DMUL R8, R6, R8 ;  /* 0x0000000806087228 */ /* 0x000fd00000000000 */
[----:B------:R-:W-:-:S08]  /*4030*/  DFMA R8, R10, R8, R6 ;  /* 0x000000080a08722b */ /* 0x000fd00000000006 */
[----:B------:R-:W-:Y:S02]  /*4040*/  DMUL R6, R4, R8 ;  /* 0x0000000804067228 */ /* 0x000fe40000000000 */
[----:B------:R-:W-:-:S06]  /*4050*/  VIADD R9, R9, 0xfff00000 ;  /* 0xfff0000009097836 */ /* 0x000fcc0000000000 */
[----:B------:R-:W-:-:S08]  /*4060*/  DFMA R10, R6, -R6, R4 ;  /* 0x80000006060a722b */ /* 0x000fd00000000004 */
[----:B------:R-:W-:-:S10]  /*4070*/  DFMA R6, R8, R10, R6 ;  /* 0x0000000a0806722b */ /* 0x000fd40000000006 */
[----:B------:R-:W-:Y:S01]  /*4080*/  IADD3 R7, PT, PT, R7, -0x3500000, RZ ;  /* 0xfcb0000007077810 */ /* 0x000fe20007ffe0ff */
[----:B------:R-:W-:Y:S06]  /*4090*/  BRA `(.L_x_65) ;  /* 0x0000000000047947 */ /* 0x000fec0003800000 */
.L_x_66:
[----:B------:R-:W-:-:S11]  /*40a0*/  DADD R6, R4, R4 ;  /* 0x0000000004067229 */ /* 0x000fd60000000004 */
.L_x_65:
[----:B------:R-:W-:Y:S05]  /*40b0*/  BSYNC.RECONVERGENT B2 ;  /* 0x0000000000027941 */ /* 0x000fea0003800200 */
.L_x_63:
[----:B------:R-:W-:Y:S01]  /*40c0*/  HFMA2 R5, -RZ, RZ, 0, 0 ;  /* 0x00000000ff057431 */ /* 0x000fe200000001ff */
[----:B------:R-:W-:Y:S01]  /*40d0*/  MOV R4, R0 ;  /* 0x0000000000047202 */ /* 0x000fe20000000f00 */
[----:B------:R-:W-:Y:S01]  /*40e0*/  IMAD.MOV.U32 R13, RZ, RZ, R7 ;  /* 0x000000ffff0d7224 */ /* 0x000fe200078e0007 */
[----:B------:R-:W-:Y:S02]  /*40f0*/  MOV R12, R6 ;  /* 0x00000006000c7202 */ /* 0x000fe40000000f00 */
[----:B------:R-:W-:Y:S05]  /*4100*/  RET.REL.NODEC R4 `(_Z23compute_descriptor_se_aPfiS_iS_iPKiPKfS3_PiiS3_ffPdi) ;  /* 0xffffffbc04bc7950 */ /* 0x000fea0003c3ffff */
        .weak           $__internal_3_$__cuda_sm3x_div_rn_noftz_f32_slowpath
        .type           $__internal_3_$__cuda_sm3x_div_rn_noftz_f32_slowpath,@function
        .size           $__internal_3_$__cuda_sm3x_div_rn_noftz_f32_slowpath,(.L_x_106 - $__internal_3_$__cuda_sm3x_div_rn_noftz_f32_slowpath)
$__internal_3_$__cuda_sm3x_div_rn_noftz_f32_slowpath:
[----:B------:R-:W-:Y:S01]  /*4110*/  SHF.R.U32.HI R12, RZ, 0x17, R3 ;  /* 0x00000017ff0c7819 */ /* 0x000fe20000011603 */
[----:B------:R-:W-:Y:S01]  /*4120*/  BSSY.RECONVERGENT B0, `(.L_x_67) ;  /* 0x0000062000007945 */ /* 0x000fe20003800200 */
[----:B------:R-:W-:Y:S02]  /*4130*/  SHF.R.U32.HI R10, RZ, 0x17, R0 ;  /* 0x00000017ff0a7819 */ /* 0x000fe40000011600 */
[----:B------:R-:W-:Y:S02]  /*4140*/  LOP3.LUT R18, R12, 0xff, RZ, 0xc0, !PT ;  /* 0x000000ff0c127812 */ /* 0x000fe400078ec0ff */
[----:B------:R-:W-:-:S03]  /*4150*/  LOP3.LUT R16, R10, 0xff, RZ, 0xc0, !PT ;  /* 0x000000ff0a107812 */ /* 0x000fc600078ec0ff */
[----:B------:R-:W-:Y:S01]  /*4160*/  VIADD R14, R18, 0xffffffff ;  /* 0xffffffff120e7836 */ /* 0x000fe20000000000 */
[----:B------:R-:W-:-:S04]  /*4170*/  IADD3 R12, PT, PT, R16, -0x1, RZ ;  /* 0xffffffff100c7810 */ /* 0x000fc80007ffe0ff */
[----:B------:R-:W-:-:S04]  /*4180*/  ISETP.GT.U32.AND P0, PT, R14, 0xfd, PT ;  /* 0x000000fd0e00780c */ /* 0x000fc80003f04070 */
[----:B------:R-:W-:-:S13]  /*4190*/  ISETP.GT.U32.OR P0, PT, R12, 0xfd, P0 ;  /* 0x000000fd0c00780c */ /* 0x000fda0000704470 */
[----:B------:R-:W-:Y:S01]  /*41a0*/  @!P0 MOV R10, RZ ;  /* 0x000000ff000a8202 */ /* 0x000fe20000000f00 */
[----:B------:R-:W-:Y:S06]  /*41b0*/  @!P0 BRA `(.L_x_68) ;  /* 0x00000000005c8947 */ /* 0x000fec0003800000 */
[----:B------:R-:W-:Y:S02]  /*41c0*/  FSETP.GTU.FTZ.AND P0, PT, |R0|, +INF , PT ;  /* 0x7f8000000000780b */ /* 0x000fe40003f1c200 */
[----:B------:R-:W-:-:S04]  /*41d0*/  FSETP.GTU.FTZ.AND P1, PT, |R3|, +INF , PT ;  /* 0x7f8000000300780b */ /* 0x000fc80003f3c200 */
[----:B------:R-:W-:-:S13]  /*41e0*/  PLOP3.LUT P0, PT, P0, P1, PT, 0xf8, 0x8f ;  /* 0x00000000008f781c */ /* 0x000fda0000703f70 */
[----:B------:R-:W-:Y:S05]  /*41f0*/  @P0 BRA `(.L_x_69) ;  /* 0x00000004004c0947 */ /* 0x000fea0003800000 */
[----:B------:R-:W-:-:S13]  /*4200*/  LOP3.LUT P0, RZ, R3, 0x7fffffff, R0, 0xc8, !PT ;  /* 0x7fffffff03ff7812 */ /* 0x000fda000780c800 */
[----:B------:R-:W-:Y:S05]  /*4210*/  @!P0 BRA `(.L_x_70) ;  /* 0x00000004003c8947 */ /* 0x000fea0003800000 */
[C---:B------:R-:W-:Y:S02]  /*4220*/  FSETP.NEU.FTZ.AND P1, PT, |R0|.reuse, +INF , PT ;  /* 0x7f8000000000780b */ /* 0x040fe40003f3d200 */
[----:B------:R-:W-:Y:S02]  /*4230*/  FSETP.NEU.FTZ.AND P2, PT, |R3|, +INF , PT ;  /* 0x7f8000000300780b */ /* 0x000fe40003f5d200 */
[----:B------:R-:W-:-:S11]  /*4240*/  FSETP.NEU.FTZ.AND P0, PT, |R0|, +INF , PT ;  /* 0x7f8000000000780b */ /* 0x000fd60003f1d200 */
[----:B------:R-:W-:Y:S05]  /*4250*/  @!P2 BRA !P1, `(.L_x_70) ;  /* 0x00000004002ca947 */ /* 0x000fea0004800000 */
[----:B------:R-:W-:-:S04]  /*4260*/  LOP3.LUT P1, RZ, R0, 0x7fffffff, RZ, 0xc0, !PT ;  /* 0x7fffffff00ff7812 */ /* 0x000fc8000782c0ff */
[----:B------:R-:W-:-:S13]  /*4270*/  PLOP3.LUT P1, PT, P2, P1, PT, 0x2f, 0xf2 ;  /* 0x0000000000f2781c */ /* 0x000fda0001722577 */
[----:B------:R-:W-:Y:S05]  /*4280*/  @P1 BRA `(.L_x_71) ;  /* 0x0000000400181947 */ /* 0x000fea0003800000 */
[----:B------:R-:W-:-:S04]  /*4290*/  LOP3.LUT P1, RZ, R3, 0x7fffffff, RZ, 0xc0, !PT ;  /* 0x7fffffff03ff7812 */ /* 0x000fc8000782c0ff */
[----:B------:R-:W-:-:S13]  /*42a0*/  PLOP3.LUT P0, PT, P0, P1, PT, 0x2f, 0xf2 ;  /* 0x0000000000f2781c */ /* 0x000fda0000702577 */
[----:B------:R-:W-:Y:S05]  /*42b0*/  @P0 BRA `(.L_x_72) ;  /* 0x0000000400000947 */ /* 0x000fea0003800000 */
[----:B------:R-:W-:Y:S02]  /*42c0*/  ISETP.GE.AND P0, PT, R12, RZ, PT ;  /* 0x000000ff0c00720c */ /* 0x000fe40003f06270 */
[----:B------:R-:W-:-:S11]  /*42d0*/  ISETP.GE.AND P1, PT, R14, RZ, PT ;  /* 0x000000ff0e00720c */ /* 0x000fd60003f26270 */
[----:B------:R-:W-:Y:S01]  /*42e0*/  @P0 IMAD.MOV.U32 R10, RZ, RZ, RZ ;  /* 0x000000ffff0a0224 */ /* 0x000fe200078e00ff */
[----:B------:R-:W-:Y:S01]  /*42f0*/  @!P0 MOV R10, 0xffffffc0 ;  /* 0xffffffc0000a8802 */ /* 0x000fe20000000f00 */
[----:B------:R-:W-:Y:S01]  /*4300*/  @!P0 FFMA R0, R0, 1.84467440737095516160e+19, RZ ;  /* 0x5f80000000008823 */ /* 0x000fe200000000ff */
[----:B------:R-:W-:Y:S02]  /*4310*/  @!P1 FFMA R3, R3, 1.84467440737095516160e+19, RZ ;  /* 0x5f80000003039823 */ /* 0x000fe400000000ff */
[----:B------:R-:W-:-:S07]  /*4320*/  @!P1 IADD3 R10, PT, PT, R10, 0x40, RZ ;  /* 0x000000400a0a9810 */ /* 0x000fce0007ffe0ff */
.L_x_68:
[----:B------:R-:W-:Y:S01]  /*4330*/  LEA R12, R18, 0xc0800000, 0x17 ;  /* 0xc0800000120c7811 */ /* 0x000fe200078eb8ff */
[----:B------:R-:W-:Y:S04]  /*4340*/  BSSY.RECONVERGENT B1, `(.L_x_73) ;  /* 0x0000036000017945 */ /* 0x000fe80003800200 */
[----:B------:R-:W-:Y:S01]  /*4350*/  IMAD.IADD R12, R3, 0x1, -R12 ;  /* 0x00000001030c7824 */ /* 0x000fe200078e0a0c */
[----:B------:R-:W-:-:S03]  /*4360*/  IADD3 R3, PT, PT, R16, -0x7f, RZ ;  /* 0xffffff8110037810 */ /* 0x000fc60007ffe0ff */
[----:B------:R-:W0:Y:S01]  /*4370*/  MUFU.RCP R14, R12 ;  /* 0x0000000c000e7308 */ /* 0x000e220000001000 */
[----:B------:R-:W-:Y:S01]  /*4380*/  FADD.FTZ R15, -R12, -RZ ;  /* 0x800000ff0c0f7221 */ /* 0x000fe20000010100 */
[C---:B------:R-:W-:Y:S01]  /*4390*/  IMAD R0, R3.reuse, -0x800000, R0 ;  /* 0xff80000003007824 */ /* 0x040fe200078e0200 */
[----:B------:R-:W-:-:S04]  /*43a0*/  IADD3 R3, PT, PT, R3, 0x7f, -R18 ;  /* 0x0000007f03037810 */ /* 0x000fc80007ffe812 */
[----:B------:R-:W-:Y:S01]  /*43b0*/  IADD3 R3, PT, PT, R3, R10, RZ ;  /* 0x0000000a03037210 */ /* 0x000fe20007ffe0ff */
[----:B0-----:R-:W-:-:S04]  /*43c0*/  FFMA R17, R14, R15, 1 ;  /* 0x3f8000000e117423 */ /* 0x001fc8000000000f */
[----:B------:R-:W-:-:S04]  /*43d0*/  FFMA R19, R14, R17, R14 ;  /* 0x000000110e137223 */ /* 0x000fc8000000000e */
[----:B------:R-:W-:-:S04]  /*43e0*/  FFMA R14, R0, R19, RZ ;  /* 0x00000013000e7223 */ /* 0x000fc800000000ff */
[----:B------:R-:W-:-:S04]  /*43f0*/  FFMA R17, R15, R14, R0 ;  /* 0x0000000e0f117223 */ /* 0x000fc80000000000 */
[----:B------:R-:W-:-:S04]  /*4400*/  FFMA R16, R19, R17, R14 ;  /* 0x0000001113107223 */ /* 0x000fc8000000000e */
[----:B------:R-:W-:-:S04]  /*4410*/  FFMA R15, R15, R16, R0 ;  /* 0x000000100f0f7223 */ /* 0x000fc80000000000 */
[----:B------:R-:W-:-:S05]  /*4420*/  FFMA R14, R19, R15, R16 ;  /* 0x0000000f130e7223 */ /* 0x000fca0000000010 */
[----:B------:R-:W-:-:S04]  /*4430*/  SHF.R.U32.HI R0, RZ, 0x17, R14 ;  /* 0x00000017ff007819 */ /* 0x000fc8000001160e */
[----:B------:R-:W-:-:S05]  /*4440*/  LOP3.LUT R0, R0, 0xff, RZ, 0xc0, !PT ;  /* 0x000000ff00007812 */ /* 0x000fca00078ec0ff */
[----:B------:R-:W-:-:S05]  /*4450*/  IMAD.IADD R12, R0, 0x1, R3 ;  /* 0x00000001000c7824 */ /* 0x000fca00078e0203 */
[----:B------:R-:W-:-:S04]  /*4460*/  IADD3 R0, PT, PT, R12, -0x1, RZ ;  /* 0xffffffff0c007810 */ /* 0x000fc80007ffe0ff */
[----:B------:R-:W-:-:S13]  /*4470*/  ISETP.GE.U32.AND P0, PT, R0, 0xfe, PT ;  /* 0x000000fe0000780c */ /* 0x000fda0003f06070 */
[----:B------:R-:W-:Y:S05]  /*4480*/  @!P0 BRA `(.L_x_74) ;  /* 0x0000000000808947 */ /* 0x000fea0003800000 */
[----:B------:R-:W-:-:S13]  /*4490*/  ISETP.GT.AND P0, PT, R12, 0xfe, PT ;  /* 0x000000fe0c00780c */ /* 0x000fda0003f04270 */
[----:B------:R-:W-:Y:S05]  /*44a0*/  @P0 BRA `(.L_x_75) ;  /* 0x00000000006c0947 */ /* 0x000fea0003800000 */
[----:B------:R-:W-:-:S13]  /*44b0*/  ISETP.GE.AND P0, PT, R12, 0x1, PT ;  /* 0x000000010c00780c */ /* 0x000fda0003f06270 */
[----:B------:R-:W-:Y:S05]  /*44c0*/  @P0 BRA `(.L_x_76) ;  /* 0x0000000000740947 */ /* 0x000fea0003800000 */
[----:B------:R-:W-:Y:S02]  /*44d0*/  ISETP.GE.AND P0, PT, R12, -0x18, PT ;  /* 0xffffffe80c00780c */ /* 0x000fe40003f06270 */
[----:B------:R-:W-:-:S11]  /*44e0*/  LOP3.LUT R14, R14, 0x80000000, RZ, 0xc0, !PT ;  /* 0x800000000e0e7812 */ /* 0x000fd600078ec0ff */
[----:B------:R-:W-:Y:S05]  /*44f0*/  @!P0 BRA `(.L_x_76) ;  /* 0x0000000000688947 */ /* 0x000fea0003800000 */
[CCC-:B------:R-:W-:Y:S01]  /*4500*/  FFMA.RZ R0, R19.reuse, R15.reuse, R16.reuse ;  /* 0x0000000f13007223 */ /* 0x1c0fe2000000c010 */
[CCC-:B------:R-:W-:Y:S01]  /*4510*/  FFMA.RM R3, R19.reuse, R15.reuse, R16.reuse ;  /* 0x0000000f13037223 */ /* 0x1c0fe20000004010 */
[C---:B------:R-:W-:Y:S02]  /*4520*/  ISETP.NE.AND P2, PT, R12.reuse, RZ, PT ;  /* 0x000000ff0c00720c */ /* 0x040fe40003f45270 */
[----:B------:R-:W-:Y:S02]  /*4530*/  ISETP.NE.AND P1, PT, R12, RZ, PT ;  /* 0x000000ff0c00720c */ /* 0x000fe40003f25270 */
[----:B------:R-:W-:Y:S01]  /*4540*/  LOP3.LUT R10, R0, 0x7fffff, RZ, 0xc0, !PT ;  /* 0x007fffff000a7812 */ /* 0x000fe200078ec0ff */
[----:B------:R-:W-:Y:S01]  /*4550*/  FFMA.RP R0, R19, R15, R16 ;  /* 0x0000000f13007223 */ /* 0x000fe20000008010 */
[----:B------:R-:W-:Y:S01]  /*4560*/  IADD3 R15, PT, PT, R12, 0x20, RZ ;  /* 0x000000200c0f7810 */ /* 0x000fe20007ffe0ff */
[----:B------:R-:W-:Y:S01]  /*4570*/  IMAD.MOV R12, RZ, RZ, -R12 ;  /* 0x000000ffff0c7224 */ /* 0x000fe200078e0a0c */
[----:B------:R-:W-:-:S02]  /*4580*/  LOP3.LUT R10, R10, 0x800000, RZ, 0xfc, !PT ;  /* 0x008000000a0a7812 */ /* 0x000fc400078efcff */
[----:B------:R-:W-:Y:S02]  /*4590*/  FSETP.NEU.FTZ.AND P0, PT, R0, R3, PT ;  /* 0x000000030000720b */ /* 0x000fe40003f1d000 */
[----:B------:R-:W-:Y:S02]  /*45a0*/  SHF.L.U32 R15, R10, R15, RZ ;  /* 0x0000000f0a0f7219 */ /* 0x000fe400000006ff */
[----:B------:R-:W-:Y:S02]  /*45b0*/  SEL R3, R12, RZ, P2 ;  /* 0x000000ff0c037207 */ /* 0x000fe40001000000 */
[----:B------:R-:W-:Y:S02]  /*45c0*/  ISETP.NE.AND P1, PT, R15, RZ, P1 ;  /* 0x000000ff0f00720c */ /* 0x000fe40000f25270 */
[----:B------:R-:W-:Y:S02]  /*45d0*/  SHF.R.U32.HI R3, RZ, R3, R10 ;  /* 0x00000003ff037219 */ /* 0x000fe4000001160a */
[----:B------:R-:W-:-:S02]  /*45e0*/  PLOP3.LUT P0, PT, P0, P1, PT, 0xf8, 0x8f ;  /* 0x00000000008f781c */ /* 0x000fc40000703f70 */
[----:B------:R-:W-:Y:S02]  /*45f0*/  SHF.R.U32.HI R15, RZ, 0x1, R3 ;  /* 0x00000001ff0f7819 */ /* 0x000fe40000011603 */
[----:B------:R-:W-:-:S04]  /*4600*/  SEL R0, RZ, 0x1, !P0 ;  /* 0x00000001ff007807 */ /* 0x000fc80004000000 */
[----:B------:R-:W-:-:S04]  /*4610*/  LOP3.LUT R0, R0, 0x1, R15, 0xf8, !PT ;  /* 0x0000000100007812 */ /* 0x000fc800078ef80f */
[----:B------:R-:W-:-:S04]  /*4620*/  LOP3.LUT R0, R0, R3, RZ, 0xc0, !PT ;  /* 0x0000000300007212 */ /* 0x000fc800078ec0ff */
[----:B------:R-:W-:-:S04]  /*4630*/  IADD3 R15, PT, PT, R15, R0, RZ ;  /* 0x000000000f0f7210 */ /* 0x000fc80007ffe0ff */
[----:B------:R-:W-:Y:S01]  /*4640*/  LOP3.LUT R14, R15, R14, RZ, 0xfc, !PT ;  /* 0x0000000e0f0e7212 */ /* 0x000fe200078efcff */
[----:B------:R-:W-:Y:S06]  /*4650*/  BRA `(.L_x_76) ;  /* 0x0000000000107947 */ /* 0x000fec0003800000 */
.L_x_75:
[----:B------:R-:W-:-:S04]  /*4660*/  LOP3.LUT R14, R14, 0x80000000, RZ, 0xc0, !PT ;  /* 0x800000000e0e7812 */ /* 0x000fc800078ec0ff */
[----:B------:R-:W-:Y:S01]  /*4670*/  LOP3.LUT R14, R14, 0x7f800000, RZ, 0xfc, !PT ;  /* 0x7f8000000e0e7812 */ /* 0x000fe200078efcff */
[----:B------:R-:W-:Y:S06]  /*4680*/  BRA `(.L_x_76) ;  /* 0x0000000000047947 */ /* 0x000fec0003800000 */
.L_x_74:
[----:B------:R-:W-:-:S07]  /*4690*/  LEA R14, R3, R14, 0x17 ;  /* 0x0000000e030e7211 */ /* 0x000fce00078eb8ff */
.L_x_76:
[----:B------:R-:W-:Y:S05]  /*46a0*/  BSYNC.RECONVERGENT B1 ;  /* 0x0000000000017941 */ /* 0x000fea0003800200 */
.L_x_73:
[----:B------:R-:W-:Y:S05]  /*46b0*/  BRA `(.L_x_77) ;  /* 0x0000000000207947 */ /* 0x000fea0003800000 */
.L_x_72:
[----:B------:R-:W-:-:S04]  /*46c0*/  LOP3.LUT R0, R3, 0x80000000, R0, 0x48, !PT ;  /* 0x8000000003007812 */ /* 0x000fc800078e4800 */
[----:B------:R-:W-:Y:S01]  /*46d0*/  LOP3.LUT R14, R0, 0x7f800000, RZ, 0xfc, !PT ;  /* 0x7f800000000e7812 */ /* 0x000fe200078efcff */
[----:B------:R-:W-:Y:S06]  /*46e0*/  BRA `(.L_x_77) ;  /* 0x0000000000147947 */ /* 0x000fec0003800000 */
.L_x_71:
[----:B------:R-:W-:Y:S01]  /*46f0*/  LOP3.LUT R14, R3, 0x80000000, R0, 0x48, !PT ;  /* 0x80000000030e7812 */ /* 0x000fe200078e4800 */
[----:B------:R-:W-:Y:S06]  /*4700*/  BRA `(.L_x_77) ;  /* 0x00000000000c7947 */ /* 0x000fec0003800000 */
.L_x_70:
[----:B------:R-:W0:Y:S01]  /*4710*/  MUFU.RSQ R14, -QNAN ;  /* 0xffc00000000e7908 */ /* 0x000e220000001400 */
[----:B------:R-:W-:Y:S05]  /*4720*/  BRA `(.L_x_77) ;  /* 0x0000000000047947 */ /* 0x000fea0003800000 */
.L_x_69:
[----:B------:R-:W-:-:S07]  /*4730*/  FADD.FTZ R14, R0, R3 ;  /* 0x00000003000e7221 */ /* 0x000fce0000010000 */
.L_x_77:
[----:B------:R-:W-:Y:S05]  /*4740*/  BSYNC.RECONVERGENT B0 ;  /* 0x0000000000007941 */ /* 0x000fea0003800200 */
.L_x_67:
[----:B------:R-:W-:Y:S02]  /*4750*/  HFMA2 R15, -RZ, RZ, 0, 0 ;  /* 0x00000000ff0f7431 */ /* 0x000fe400000001ff */
[----:B0-----:R-:W-:Y:S01]  /*4760*/  IMAD.MOV.U32 R3, RZ, RZ, R14 ;  /* 0x000000ffff037224 */ /* 0x001fe200078e000e */
[----:B------:R-:W-:-:S04]  /*4770*/  MOV R14, R8 ;  /* 0x00000008000e7202 */ /* 0x000fc80000000f00 */
[----:B------:R-:W-:Y:S05]  /*4780*/  RET.REL.NODEC R14 `(_Z23compute_descriptor_se_aPfiS_iS_iPKiPKfS3_PiiS3_ffPdi) ;  /* 0xffffffb80e1c7950 */ /* 0x000fea0003c3ffff */
.L_x_78:
        /* <DEDUP_REMOVED lines=15> */
.L_x_106:


//--------------------- .text._Z24format_nlist_fill_b_se_aPiiiPKiS1_PyS1_iS_ --------------------------
	.section	.text._Z24format_nlist_fill_b_se_aPiiiPKiS1_PyS1_iS_,"ax",@progbits
	.align	128
        .global         _Z24format_nlist_fill_b_se_aPiiiPKiS1_PyS1_iS_
        .type           _Z24format_nlist_fill_b_se_aPiiiPKiS1_PyS1_iS_,@function
        .size           _Z24format_nlist_fill_b_se_aPiiiPKiS1_PyS1_iS_,(.L_x_107 - _Z24format_nlist_fill_b_se_aPiiiPKiS1_PyS1_iS_)
        .other          _Z24format_nlist_fill_b_se_aPiiiPKiS1_PyS1_iS_,@"STO_CUDA_ENTRY STV_DEFAULT"
_Z24format_nlist_fill_b_se_aPiiiPKiS1_PyS1_iS_:
.text._Z24format_nlist_fill_b_se_aPiiiPKiS1_PyS1_iS_:
[----:B------:R-:W-:Y:S01]  /*0000*/  LDC R1, c[0x0][0x37c] ;  /* 0x0000df00ff017b82 */ /* 0x000fe20000000800 */
[----:B------:R-:W0:Y:S07]  /*0010*/  S2R R0, SR_TID.X ;  /* 0x0000000000007919 */ /* 0x000e2e0000002100 */
[----:B------:R-:W0:Y:S08]  /*0020*/  S2UR UR4, SR_CTAID.X ;  /* 0x00000000000479c3 */ /* 0x000e300000002500 */
[----:B------:R-:W0:Y:S08]  /*0030*/  LDC R3, c[0x0][0x360] ;  /* 0x0000d800ff037b82 */ /* 0x000e300000000800 */
[----:B------:R-:W1:Y:S01]  /*0040*/  LDC R2, c[0x0][0x38c] ;  /* 0x0000e300ff027b82 */ /* 0x000e620000000800 */
[----:B0-----:R-:W-:-:S05]  /*0050*/  IMAD R3, R3, UR4, R0 ;  /* 0x0000000403037c24 */ /* 0x001fca000f8e0200 */
[----:B-1----:R-:W-:-:S13]  /*0060*/  ISETP.GE.U32.AND P0, PT, R3, R2, PT ;  /* 0x000000020300720c */ /* 0x002fda0003f06070 */
[----:B------:R-:W-:Y:S05]  /*0070*/  @P0 EXIT ;  /* 0x000000000000094d */ /* 0x000fea0003800000 */
[----:B------:R-:W0:Y:S01]  /*0080*/  LDCU UR6, c[0x0][0x3b0] ;  /* 0x00007600ff0677ac */ /* 0x000e220008000800 */
[----:B------:R-:W1:Y:S01]  /*0090*/  LDC.64 R10, c[0x0][0x3b8] ;  /* 0x0000ee00ff0a7b82 */ /* 0x000e620000000a00 */
[----:B------:R-:W-:Y:S01]  /*00a0*/  IMAD.SHL.U32 R0, R2, 0x100, RZ ;  /* 0x0000010002007824 */ /* 0x000fe200078e00ff */
[----:B------:R-:W2:Y:S04]  /*00b0*/  LDCU.64 UR8, c[0x0][0x3a0] ;  /* 0x00007400ff0877ac */ /* 0x000ea80008000a00 */
[----:B------:R-:W-:Y:S01]  /*00c0*/  LEA R2, P0, R3, R0, 0x8 ;  /* 0x0000000003027211 */ /* 0x000fe200078040ff */
[----:B------:R-:W3:Y:S03]  /*00d0*/  LDCU UR4, c[0x0][0x388] ;  /* 0x00007100ff0477ac */ /* 0x000ee60008000800 */
[----:B------:R-:W-:Y:S01]  /*00e0*/  LEA.HI.X.SX32 R5, R0, RZ, 0x1, P0 ;  /* 0x000000ff00057211 */ /* 0x000fe200000f0eff */
[----:B------:R-:W4:Y:S01]  /*00f0*/  LDCU.64 UR10, c[0x0][0x358] ;  /* 0x00006b00ff0a77ac */ /* 0x000f220008000a00 */
[----:B0-----:R-:W-:-:S02]  /*0100*/  UISETP.GE.AND UP0, UPT, UR6, 0x1, UPT ;  /* 0x000000010600788c */ /* 0x001fc4000bf06270 */
[----:B------:R-:W-:Y:S01]  /*0110*/  IMAD R0, R3, UR6, RZ ;  /* 0x0000000603007c24 */ /* 0x000fe2000f8e02ff */
[----:B--2---:R-:W-:-:S03]  /*0120*/  LEA R12, P0, R2, UR8, 0x3 ;  /* 0x00000008020c7c11 */ /* 0x004fc6000f8018ff */
[----:B-1----:R-:W-:Y:S01]  /*0130*/  IMAD.WIDE.U32 R10, R0, 0x4, R10 ;  /* 0x00000004000a7825 */ /* 0x002fe200078e000a */
[----:B------:R-:W-:-:S03]  /*0140*/  LEA.HI.X R13, R2, UR9, R5, 0x3, P0 ;  /* 0x00000009020d7c11 */ /* 0x000fc600080f1c05 */
[----:B---3--:R-:W-:Y:S01]  /*0150*/  IMAD R3, R3, UR4, RZ ;  /* 0x0000000403037c24 */ /* 0x008fe2000f8e02ff */
[----:B----4-:R-:W-:Y:S06]  /*0160*/  BRA.U !UP0, `(.L_x_79) ;  /* 0x0000000508f07547 */ /* 0x010fec000b800000 */
[----:B------:R-:W-:Y:S01]  /*0170*/  UISETP.GE.U32.AND UP1, UPT, UR6, 0x10, UPT ;  /* 0x000000100600788c */ /* 0x000fe2000bf26070 */
[----:B------:R-:W-:Y:S01]  /*0180*/  IMAD.MOV.U32 R5, RZ, RZ, RZ ;  /* 0x000000ffff057224 */ /* 0x000fe200078e00ff */
[----:B------:R-:W-:-:S04]  /*0190*/  ULOP3.LUT UR7, UR6, 0xf, URZ, 0xc0, !UPT ;  /* 0x0000000f06077892 */ /* 0x000fc8000f8ec0ff */
[----:B------:R-:W-:-:S03]  /*01a0*/  UISETP.NE.AND UP0, UPT, UR7, URZ, UPT ;  /* 0x000000ff0700728c */ /* 0x000fc6000bf05270 */
[----:B------:R-:W-:Y:S08]  /*01b0*/  BRA.U !UP1, `(.L_x_80) ;  /* 0x0000000109d47547 */ /* 0x000ff0000b800000 */
[----:B------:R-:W0:Y:S01]  /*01c0*/  LDCU.64 UR4, c[0x0][0x3a8] ;  /* 0x00007500ff0477ac */ /* 0x000e220008000a00 */
[----:B------:R-:W-:Y:S01]  /*01d0*/  IADD3 R2, P0, PT, R10, 0x20, RZ ;  /* 0x000000200a027810 */ /* 0x000fe20007f1e0ff */
[----:B------:R-:W-:-:S04]  /*01e0*/  ULOP3.LUT UR8, UR6, 0x7ffffff0, URZ, 0xc0, !UPT ;  /* 0x7ffffff006087892 */ /* 0x000fc8000f8ec0ff */
[----:B------:R-:W-:Y:S01]  /*01f0*/  IMAD.X R23, RZ, RZ, R11, P0 ;  /* 0x000000ffff177224 */ /* 0x000fe200000e060b */
[----:B------:R-:W-:Y:S02]  /*0200*/  UIADD3 UR9, UPT, UPT, -UR8, URZ, URZ ;  /* 0x000000ff08097290 */ /* 0x000fe4000fffe1ff */
[----:B------:R-:W-:Y:S01]  /*0210*/  IMAD.U32 R5, RZ, RZ, UR8 ;  /* 0x00000008ff057e24 */ /* 0x000fe2000f8e00ff */
[----:B0-----:R-:W-:-:S04]  /*0220*/  UIADD3 UR4, UP1, UPT, UR4, 0x20, URZ ;  /* 0x0000002004047890 */ /* 0x001fc8000ff3e0ff */
[----:B------:R-:W-:Y:S02]  /*0230*/  UIADD3.X UR5, UPT, UPT, URZ, UR5, URZ, UP1, !UPT ;  /* 0x00000005ff057290 */ /* 0x000fe40008ffe4ff */
[----:B------:R-:W-:-:S04]  /*0240*/  IMAD.U32 R4, RZ, RZ, UR4 ;  /* 0x00000004ff047e24 */ /* 0x000fc8000f8e00ff */
[----:B------:R-:W-:-:S07]  /*0250*/  MOV R15, UR5 ;  /* 0x00000005000f7c02 */ /* 0x000fce0008000f00 */
.L_x_81:
[----:B------:R-:W-:Y:S02]  /*0260*/  IMAD.MOV.U32 R6, RZ, RZ, R4 ;  /* 0x000000ffff067224 */ /* 0x000fe400078e0004 */
[----:B------:R-:W-:-:S05]  /*0270*/  IMAD.MOV.U32 R7, RZ, RZ, R15 ;  /* 0x000000ffff077224 */ /* 0x000fca00078e000f */
[----:B------:R-:W2:Y:S01]  /*0280*/  LDG.E R15, desc[UR10][R6.64+-0x20] ;  /* 0xffffe00a060f7981 */ /* 0x000ea2000c1e1900 */
[----:B-1----:R-:W-:Y:S02]  /*0290*/  IMAD.MOV.U32 R8, RZ, RZ, R2 ;  /* 0x000000ffff087224 */ /* 0x002fe400078e0002 */
[----:B------:R-:W-:-:S05]  /*02a0*/  IMAD.MOV.U32 R9, RZ, RZ, R23 ;  /* 0x000000ffff097224 */ /* 0x000fca00078e0017 */
[----:B--2---:R0:W-:Y:S04]  /*02b0*/  STG.E desc[UR10][R8.64+-0x20], R15 ;  /* 0xffffe00f08007986 */ /* 0x0041e8000c10190a */
[----:B------:R-:W2:Y:S04]  /*02c0*/  LDG.E R17, desc[UR10][R6.64+-0x1c] ;  /* 0xffffe40a06117981 */ /* 0x000ea8000c1e1900 */
[----:B--2---:R1:W-:Y:S04]  /*02d0*/  STG.E desc[UR10][R8.64+-0x1c], R17 ;  /* 0xffffe41108007986 */ /* 0x0043e8000c10190a */
[----:B------:R-:W2:Y:S04]  /*02e0*/  LDG.E R19, desc[UR10][R6.64+-0x18] ;  /* 0xffffe80a06137981 */ /* 0x000ea8000c1e1900 */
[----:B--2---:R2:W-:Y:S04]  /*02f0*/  STG.E desc[UR10][R8.64+-0x18], R19 ;  /* 0xffffe81308007986 */ /* 0x0045e8000c10190a */
[----:B------:R-:W3:Y:S04]  /*0300*/  LDG.E R21, desc[UR10][R6.64+-0x14] ;  /* 0xffffec0a06157981 */ /* 0x000ee8000c1e1900 */
[----:B---3--:R3:W-:Y:S04]  /*0310*/  STG.E desc[UR10][R8.64+-0x14], R21 ;  /* 0xffffec1508007986 */ /* 0x0087e8000c10190a */
[----:B------:R-:W4:Y:S04]  /*0320*/  LDG.E R23, desc[UR10][R6.64+-0x10] ;  /* 0xfffff00a06177981 */ /* 0x000f28000c1e1900 */
[----:B----4-:R4:W-:Y:S04]  /*0330*/  STG.E desc[UR10][R8.64+-0x10], R23 ;  /* 0xfffff01708007986 */ /* 0x0109e8000c10190a */
[----:B------:R-:W5:Y:S04]  /*0340*/  LDG.E R25, desc[UR10][R6.64+-0xc] ;  /* 0xfffff40a06197981 */ /* 0x000f68000c1e1900 */
[----:B-----5:R5:W-:Y:S04]  /*0350*/  STG.E desc[UR10][R8.64+-0xc], R25 ;  /* 0xfffff41908007986 */ /* 0x020be8000c10190a */
[----:B0-----:R-:W2:Y:S04]  /*0360*/  LDG.E R15, desc[UR10][R6.64+-0x8] ;  /* 0xfffff80a060f7981 */ /* 0x001ea8000c1e1900 */
[----:B--2---:R0:W-:Y:S04]  /*0370*/  STG.E desc[UR10][R8.64+-0x8], R15 ;  /* 0xfffff80f08007986 */ /* 0x0041e8000c10190a */
[----:B-1----:R-:W2:Y:S04]  /*0380*/  LDG.E R17, desc[UR10][R6.64+-0x4] ;  /* 0xfffffc0a06117981 */ /* 0x002ea8000c1e1900 */
[----:B--2---:R1:W-:Y:S04]  /*0390*/  STG.E desc[UR10][R8.64+-0x4], R17 ;  /* 0xfffffc1108007986 */ /* 0x0043e8000c10190a */
[----:B------:R-:W2:Y:S04]  /*03a0*/  LDG.E R19, desc[UR10][R6.64] ;  /* 0x0000000a06137981 */ /* 0x000ea8000c1e1900 */
[----:B--2---:R2:W-:Y:S04]  /*03b0*/  STG.E desc[UR10][R8.64], R19 ;  /* 0x0000001308007986 */ /* 0x0045e8000c10190a */
[----:B---3--:R-:W3:Y:S04]  /*03c0*/  LDG.E R21, desc[UR10][R6.64+0x4] ;  /* 0x0000040a06157981 */ /* 0x008ee8000c1e1900 */
[----:B---3--:R3:W-:Y:S04]  /*03d0*/  STG.E desc[UR10][R8.64+0x4], R21 ;  /* 0x0000041508007986 */ /* 0x0087e8000c10190a */
[----:B----4-:R-:W4:Y:S04]  /*03e0*/  LDG.E R23, desc[UR10][R6.64+0x8] ;  /* 0x0000080a06177981 */ /* 0x010f28000c1e1900 */
[----:B----4-:R4:W-:Y:S04]  /*03f0*/  STG.E desc[UR10][R8.64+0x8], R23 ;  /* 0x0000081708007986 */ /* 0x0109e8000c10190a */
[----:B-----5:R-:W5:Y:S04]  /*0400*/  LDG.E R25, desc[UR10][R6.64+0xc] ;  /* 0x00000c0a06197981 */ /* 0x020f68000c1e1900 */
[----:B-----5:R-:W-:Y:S04]  /*0410*/  STG.E desc[UR10][R8.64+0xc], R25 ;  /* 0x00000c1908007986 */ /* 0x020fe8000c10190a */
[----:B0-----:R-:W5:Y:S04]  /*0420*/  LDG.E R15, desc[UR10][R6.64+0x10] ;  /* 0x0000100a060f7981 */ /* 0x001f68000c1e1900 */
[----:B-----5:R0:W-:Y:S04]  /*0430*/  STG.E desc[UR10][R8.64+0x10], R15 ;  /* 0x0000100f08007986 */ /* 0x0201e8000c10190a */
[----:B-1----:R-:W5:Y:S04]  /*0440*/  LDG.E R17, desc[UR10][R6.64+0x14] ;  /* 0x0000140a06117981 */ /* 0x002f68000c1e1900 */
[----:B-----5:R1:W-:Y:S04]  /*0450*/  STG.E desc[UR10][R8.64+0x14], R17 ;  /* 0x0000141108007986 */ /* 0x0203e8000c10190a */
[----:B--2---:R-:W2:Y:S04]  /*0460*/  LDG.E R19, desc[UR10][R6.64+0x18] ;  /* 0x0000180a06137981 */ /* 0x004ea8000c1e1900 */
[----:B--2---:R1:W-:Y:S04]  /*0470*/  STG.E desc[UR10][R8.64+0x18], R19 ;  /* 0x0000181308007986 */ /* 0x0043e8000c10190a */
[----:B---3--:R-:W2:Y:S01]  /*0480*/  LDG.E R21, desc[UR10][R6.64+0x1c] ;  /* 0x00001c0a06157981 */ /* 0x008ea2000c1e1900 */
[----:B------:R-:W-:Y:S01]  /*0490*/  UIADD3 UR9, UPT, UPT, UR9, 0x10, URZ ;  /* 0x0000001009097890 */ /* 0x000fe2000fffe0ff */
[----:B------:R-:W-:-:S02]  /*04a0*/  IADD3 R2, P1, PT, R8, 0x40, RZ ;  /* 0x0000004008027810 */ /* 0x000fc40007f3e0ff */
[----:B------:R-:W-:Y:S01]  /*04b0*/  IADD3 R4, P0, PT, R6, 0x40, RZ ;  /* 0x0000004006047810 */ /* 0x000fe20007f1e0ff */
[----:B------:R-:W-:Y:S02]  /*04c0*/  UISETP.NE.AND UP1, UPT, UR9, URZ, UPT ;  /* 0x000000ff0900728c */ /* 0x000fe4000bf25270 */
[----:B----4-:R-:W-:Y:S01]  /*04d0*/  IMAD.X R23, RZ, RZ, R9, P1 ;  /* 0x000000ffff177224 */ /* 0x010fe200008e0609 */
[----:B0-----:R-:W-:Y:S01]  /*04e0*/  IADD3.X R15, PT, PT, RZ, R7, RZ, P0, !PT ;  /* 0x00000007ff0f7210 */ /* 0x001fe200007fe4ff */
[----:B--2---:R1:W-:Y:S05]  /*04f0*/  STG.E desc[UR10][R8.64+0x1c], R21 ;  /* 0x00001c1508007986 */ /* 0x0043ea000c10190a */
[----:B------:R-:W-:Y:S05]  /*0500*/  BRA.U UP1, `(.L_x_81) ;  /* 0xfffffffd01547547 */ /* 0x000fea000b83ffff */
.L_x_80:
[----:B------:R-:W-:Y:S01]  /*0510*/  IMAD.WIDE.U32 R6, R0, 0x4, RZ ;  /* 0x0000000400067825 */ /* 0x000fe200078e00ff */
[----:B------:R-:W-:Y:S06]  /*0520*/  BRA.U !UP0, `(.L_x_79) ;  /* 0x0000000508007547 */ /* 0x000fec000b800000 */
[----:B------:R-:W-:Y:S02]  /*0530*/  UISETP.GE.U32.AND UP0, UPT, UR7, 0x8, UPT ;  /* 0x000000080700788c */ /* 0x000fe4000bf06070 */
[----:B------:R-:W-:-:S04]  /*0540*/  ULOP3.LUT UR5, UR6, 0x7, URZ, 0xc0, !UPT ;  /* 0x0000000706057892 */ /* 0x000fc8000f8ec0ff */
[----:B------:R-:W-:-:S03]  /*0550*/  UISETP.NE.AND UP1, UPT, UR5, URZ, UPT ;  /* 0x000000ff0500728c */ /* 0x000fc6000bf25270 */
[----:B------:R-:W-:Y:S08]  /*0560*/  BRA.U !UP0, `(.L_x_82) ;  /* 0x0000000108507547 */ /* 0x000ff0000b800000 */
[----:B------:R-:W0:Y:S02]  /*0570*/  LDC.64 R14, c[0x0][0x3a8] ;  /* 0x0000ea00ff0e7b82 */ /* 0x000e240000000a00 */
[----:B0-----:R-:W-:-:S05]  /*0580*/  IMAD.WIDE.U32 R14, R5, 0x4, R14 ;  /* 0x00000004050e7825 */ /* 0x001fca00078e000e */
[----:B-1----:R-:W2:Y:S01]  /*0590*/  LDG.E R17, desc[UR10][R14.64] ;  /* 0x0000000a0e117981 */ /* 0x002ea2000c1e1900 */
[----:B------:R-:W-:-:S05]  /*05a0*/  IMAD.WIDE.U32 R8, R5, 0x4, R10 ;  /* 0x0000000405087825 */ /* 0x000fca00078e000a */
[----:B--2---:R0:W-:Y:S04]  /*05b0*/  STG.E desc[UR10][R8.64], R17 ;  /* 0x0000001108007986 */ /* 0x0041e8000c10190a */
[----:B------:R-:W2:Y:S04]  /*05c0*/  LDG.E R19, desc[UR10][R14.64+0x4] ;  /* 0x0000040a0e137981 */ /* 0x000ea8000c1e1900 */
[----:B--2---:R1:W-:Y:S04]  /*05d0*/  STG.E desc[UR10][R8.64+0x4], R19 ;  /* 0x0000041308007986 */ /* 0x0043e8000c10190a */
[----:B------:R-:W2:Y:S04]  /*05e0*/  LDG.E R21, desc[UR10][R14.64+0x8] ;  /* 0x0000080a0e157981 */ /* 0x000ea8000c1e1900 */
[----:B--2---:R2:W-:Y:S04]  /*05f0*/  STG.E desc[UR10][R8.64+0x8], R21 ;  /* 0x0000081508007986 */ /* 0x0045e8000c10190a */
[----:B------:R-:W3:Y:S04]  /*0600*/  LDG.E R23, desc[UR10][R14.64+0xc] ;  /* 0x00000c0a0e177981 */ /* 0x000ee8000c1e1900 */
[----:B---3--:R2:W-:Y:S04]  /*0610*/  STG.E desc[UR10][R8.64+0xc], R23 ;  /* 0x00000c1708007986 */ /* 0x0085e8000c10190a */
[----:B------:R-:W3:Y:S04]  /*0620*/  LDG.E R25, desc[UR10][R14.64+0x10] ;  /* 0x0000100a0e197981 */ /* 0x000ee8000c1e1900 */
[----:B---3--:R2:W-:Y:S04]  /*0630*/  STG.E desc[UR10][R8.64+0x10], R25 ;  /* 0x0000101908007986 */ /* 0x0085e8000c10190a */
[----:B------:R-:W3:Y:S04]  /*0640*/  LDG.E R27, desc[UR10][R14.64+0x14] ;  /* 0x0000140a0e1b7981 */ /* 0x000ee8000c1e1900 */
[----:B---3--:R2:W-:Y:S04]  /*0650*/  STG.E desc[UR10][R8.64+0x14], R27 ;  /* 0x0000141b08007986 */ /* 0x0085e8000c10190a */
[----:B0-----:R-:W3:Y:S04]  /*0660*/  LDG.E R17, desc[UR10][R14.64+0x18] ;  /* 0x0000180a0e117981 */ /* 0x001ee8000c1e1900 */
[----:B---3--:R2:W-:Y:S04]  /*0670*/  STG.E desc[UR10][R8.64+0x18], R17 ;  /* 0x0000181108007986 */ /* 0x0085e8000c10190a */
[----:B-1----:R-:W3:Y:S01]  /*0680*/  LDG.E R19, desc[UR10][R14.64+0x1c] ;  /* 0x00001c0a0e137981 */ /* 0x002ee2000c1e1900 */
[----:B------:R-:W-:-:S03]  /*0690*/  VIADD R5, R5, 0x8 ;  /* 0x0000000805057836 */ /* 0x000fc60000000000 */
[----:B---3--:R2:W-:Y:S04]  /*06a0*/  STG.E desc[UR10][R8.64+0x1c], R19 ;  /* 0x00001c1308007986 */ /* 0x0085e8000c10190a */
.L_x_82:
[----:B------:R-:W-:Y:S05]  /*06b0*/  BRA.U !UP1, `(.L_x_79) ;  /* 0x00000001099c7547 */ /* 0x000fea000b800000 */
[----:B------:R-:W-:Y:S02]  /*06c0*/  UISETP.GE.U32.AND UP0, UPT, UR5, 0x4, UPT ;  /* 0x000000040500788c */ /* 0x000fe4000bf06070 */
[----:B------:R-:W-:-:S04]  /*06d0*/  ULOP3.LUT UR4, UR6, 0x3, URZ, 0xc0, !UPT ;  /* 0x0000000306047892 */ /* 0x000fc8000f8ec0ff */
[----:B------:R-:W-:-:S03]  /*06e0*/  UISETP.NE.AND UP1, UPT, UR4, URZ, UPT ;  /* 0x000000ff0400728c */ /* 0x000fc6000bf25270 */
[----:B------:R-:W-:Y:S08]  /*06f0*/  BRA.U !UP0, `(.L_x_83) ;  /* 0x0000000108307547 */ /* 0x000ff0000b800000 */
[----:B-12---:R-:W0:Y:S02]  /*0700*/  LDC.64 R8, c[0x0][0x3a8] ;  /* 0x0000ea00ff087b82 */ /* 0x006e240000000a00 */
[----:B0-----:R-:W-:-:S05]  /*0710*/  IMAD.WIDE.U32 R8, R5, 0x4, R8 ;  /* 0x0000000405087825 */ /* 0x001fca00078e0008 */
[----:B------:R-:W2:Y:S01]  /*0720*/  LDG.E R17, desc[UR10][R8.64] ;  /* 0x0000000a08117981 */ /* 0x000ea2000c1e1900 */
[----:B------:R-:W-:-:S05]  /*0730*/  IMAD.WIDE.U32 R14, R5, 0x4, R10 ;  /* 0x00000004050e7825 */ /* 0x000fca00078e000a */
[----:B--2---:R0:W-:Y:S04]  /*0740*/  STG.E desc[UR10][R14.64], R17 ;  /* 0x000000110e007986 */ /* 0x0041e8000c10190a */
[----:B------:R-:W2:Y:S04]  /*0750*/  LDG.E R19, desc[UR10][R8.64+0x4] ;  /* 0x0000040a08137981 */ /* 0x000ea8000c1e1900 */
[----:B--2---:R0:W-:Y:S04]  /*0760*/  STG.E desc[UR10][R14.64+0x4], R19 ;  /* 0x000004130e007986 */ /* 0x0041e8000c10190a */
[----:B------:R-:W2:Y:S04]  /*0770*/  LDG.E R21, desc[UR10][R8.64+0x8] ;  /* 0x0000080a08157981 */ /* 0x000ea8000c1e1900 */
[----:B--2---:R0:W-:Y:S04]  /*0780*/  STG.E desc[UR10][R14.64+0x8], R21 ;  /* 0x000008150e007986 */ /* 0x0041e8000c10190a */
[----:B------:R-:W2:Y:S01]  /*0790*/  LDG.E R23, desc[UR10][R8.64+0xc] ;  /* 0x00000c0a08177981 */ /* 0x000ea2000c1e1900 */
[----:B------:R-:W-:-:S03]  /*07a0*/  VIADD R5, R5, 0x4 ;  /* 0x0000000405057836 */ /* 0x000fc60000000000 */
[----:B--2---:R0:W-:Y:S04]  /*07b0*/  STG.E desc[UR10][R14.64+0xc], R23 ;  /* 0x00000c170e007986 */ /* 0x0041e8000c10190a */
.L_x_83:
[----:B------:R-:W-:Y:S05]  /*07c0*/  BRA.U !UP1, `(.L_x_79) ;  /* 0x0000000109587547 */ /* 0x000fea000b800000 */
[----:B-12---:R-:W1:Y:S01]  /*07d0*/  LDC.64 R8, c[0x0][0x3a8] ;  /* 0x0000ea00ff087b82 */ /* 0x006e620000000a00 */
[----:B------:R-:W2:Y:S01]  /*07e0*/  LDCU.64 UR6, c[0x0][0x3b8] ;  /* 0x00007700ff0677ac */ /* 0x000ea20008000a00 */
[----:B------:R-:W-:Y:S01]  /*07f0*/  IMAD.WIDE.U32 R6, R5, 0x4, R6 ;  /* 0x0000000405067825 */ /* 0x000fe200078e0006 */
[----:B------:R-:W-:Y:S02]  /*0800*/  UIADD3 UR4, UPT, UPT, -UR4, URZ, URZ ;  /* 0x000000ff04047290 */ /* 0x000fe4000fffe1ff */
[----:B--2---:R-:W-:-:S04]  /*0810*/  IADD3 R2, P0, PT, R6, UR6, RZ ;  /* 0x0000000606027c10 */ /* 0x004fc8000ff1e0ff */
[----:B0-----:R-:W-:Y:S01]  /*0820*/  IADD3.X R15, PT, PT, R7, UR7, RZ, P0, !PT ;  /* 0x00000007070f7c10 */ /* 0x001fe200087fe4ff */
[----:B-1----:R-:W-:-:S04]  /*0830*/  IMAD.WIDE.U32 R4, R5, 0x4, R8 ;  /* 0x0000000405047825 */ /* 0x002fc800078e0008 */
[----:B------:R-:W-:Y:S01]  /*0840*/  IMAD.MOV.U32 R0, RZ, RZ, R4 ;  /* 0x000000ffff007224 */ /* 0x000fe200078e0004 */
[----:B------:R-:W-:-:S07]  /*0850*/  MOV R9, R5 ;  /* 0x0000000500097202 */ /* 0x000fce0000000f00 */
.L_x_84:
[----:B---3--:R-:W-:Y:S02]  /*0860*/  IMAD.MOV.U32 R4, RZ, RZ, R0 ;  /* 0x000000ffff047224 */ /* 0x008fe400078e0000 */
[----:B------:R-:W-:-:S05]  /*0870*/  IMAD.MOV.U32 R5, RZ, RZ, R9 ;  /* 0x000000ffff057224 */ /* 0x000fca00078e0009 */
[----:B------:R0:W2:Y:S01]  /*0880*/  LDG.E R7, desc[UR10][R4.64] ;  /* 0x0000000a04077981 */ /* 0x0000a2000c1e1900 */
[----:B------:R-:W-:Y:S01]  /*0890*/  UIADD3 UR4, UPT, UPT, UR4, 0x1, URZ ;  /* 0x0000000104047890 */ /* 0x000fe2000fffe0ff */
[----:B------:R-:W-:-:S03]  /*08a0*/  IADD3 R0, P1, PT, R0, 0x4, RZ ;  /* 0x0000000400007810 */ /* 0x000fc60007f3e0ff */
[----:B------:R-:W-:Y:S02]  /*08b0*/  UISETP.NE.AND UP0, UPT, UR4, URZ, UPT ;  /* 0x000000ff0400728c */ /* 0x000fe4000bf05270 */
[----:B------:R-:W-:Y:S02]  /*08c0*/  IMAD.X R9, RZ, RZ, R9, P1 ;  /* 0x000000ffff097224 */ /* 0x000fe400008e0609 */
[----:B0-----:R-:W-:Y:S01]  /*08d0*/  IMAD.MOV.U32 R4, RZ, RZ, R2 ;  /* 0x000000ffff047224 */ /* 0x001fe200078e0002 */
[----:B------:R-:W-:Y:S01]  /*08e0*/  IADD3 R2, P0, PT, R2, 0x4, RZ ;  /* 0x0000000402027810 */ /* 0x000fe20007f1e0ff */
[----:B------:R-:W-:-:S03]  /*08f0*/  IMAD.MOV.U32 R5, RZ, RZ, R15 ;  /* 0x000000ffff057224 */ /* 0x000fc600078e000f */
[----:B------:R-:W-:Y:S02]  /*0900*/  IADD3.X R15, PT, PT, RZ, R15, RZ, P0, !PT ;  /* 0x0000000fff0f7210 */ /* 0x000fe400007fe4ff */
[----:B--2---:R3:W-:Y:S01]  /*0910*/  STG.E desc[UR10][R4.64], R7 ;  /* 0x0000000704007986 */ /* 0x0047e2000c10190a */
[----:B------:R-:W-:Y:S06]  /*0920*/  BRA.U UP0, `(.L_x_84) ;  /* 0xfffffffd00cc7547 */ /* 0x000fec000b83ffff */
.L_x_79:
[----:B---3--:R-:W3:Y:S04]  /*0930*/  LDG.E.64 R6, desc[UR10][R12.64] ;  /* 0x0000000a0c067981 */ /* 0x008ee8000c1e1b00 */
[----:B------:R-:W3:Y:S02]  /*0940*/  LDG.E.64 R4, desc[UR10][R12.64+0x7f8] ;  /* 0x0007f80a0c047981 */ /* 0x000ee4000c1e1b00 */
[----:B---3--:R-:W-:-:S04]  /*0950*/  ISETP.NE.U32.AND P0, PT, R6, R4, PT ;  /* 0x000000040600720c */ /* 0x008fc80003f05070 */
[----:B------:R-:W-:-:S13]  /*0960*/  ISETP.NE.AND.EX P0, PT, R7, R5, PT, P0 ;  /* 0x000000050700720c */ /* 0x000fda0003f05300 */
[----:B------:R-:W-:Y:S05]  /*0970*/  @!P0 EXIT ;  /* 0x000000000000894d */ /* 0x000fea0003800000 */
[----:B-12---:R-:W1:Y:S01]  /*0980*/  LDC.64 R8, c[0x0][0x3a8] ;  /* 0x0000ea00ff087b82 */ /* 0x006e620000000a00 */
[----:B------:R-:W-:Y:S01]  /*0990*/  IMAD.MOV.U32 R27, RZ, RZ, RZ ;  /* 0x000000ffff1b7224 */ /* 0x000fe200078e00ff */
[----:B------:R-:W2:Y:S06]  /*09a0*/  LDCU.64 UR4, c[0x0][0x380] ;  /* 0x00007000ff0477ac */ /* 0x000eac0008000a00 */
.L_x_89:
[----:B0-----:R-:W0:Y:S01]  /*09b0*/  MUFU.RCP64H R17, 9.99999919882240000000e+14 ;  /* 0x430c6bf500117908 */ /* 0x001e220000001800 */
[----:B------:R-:W-:Y:S02]  /*09c0*/  HFMA2 R16, -RZ, RZ, 0, 5.9604644775390625e-08 ;  /* 0x00000001ff107431 */ /* 0x000fe400000001ff */
[----:B------:R-:W-:Y:S01]  /*09d0*/  IMAD.MOV.U32 R14, RZ, RZ, 0x26340000 ;  /* 0x26340000ff0e7424 */ /* 0x000fe200078e00ff */
[----:B------:R-:W-:Y:S01]  /*09e0*/  BSSY.RECONVERGENT B0, `(.L_x_85) ;  /* 0x0000013000007945 */ /* 0x000fe20003800200 */
[----:B------:R-:W-:-:S06]  /*09f0*/  IMAD.MOV.U32 R15, RZ, RZ, 0x430c6bf5 ;  /* 0x430c6bf5ff0f7424 */ /* 0x000fcc00078e00ff */
[----:B0-----:R-:W-:-:S08]  /*0a00*/  DFMA R18, R16, -R14, 1 ;  /* 0x3ff000001012742b */ /* 0x001fd0000000080e */
[----:B------:R-:W-:-:S08]  /*0a10*/  DFMA R18, R18, R18, R18 ;  /* 0x000000121212722b */ /* 0x000fd00000000012 */
[----:B------:R-:W-:Y:S01]  /*0a20*/  DFMA R18, R16, R18, R16 ;  /* 0x000000121012722b */ /* 0x000fe20000000010 */
[----:B------:R-:W0:Y:S07]  /*0a30*/  I2F.F64.U64 R16, R6 ;  /* 0x0000000600107312 */ /* 0x000e2e0000301800 */
[----:B------:R-:W-:-:S08]  /*0a40*/  DFMA R20, R18, -R14, 1 ;  /* 0x3ff000001214742b */ /* 0x000fd0000000080e */
[----:B------:R-:W-:Y:S01]  /*0a50*/  DFMA R20, R18, R20, R18 ;  /* 0x000000141214722b */ /* 0x000fe20000000012 */
[----:B0-----:R-:W-:-:S07]  /*0a60*/  FSETP.GEU.AND P1, PT, |R17|, 6.5827683646048100446e-37, PT ;  /* 0x036000001100780b */ /* 0x001fce0003f2e200 */
[----:B------:R-:W-:-:S08]  /*0a70*/  DMUL R18, R16, R20 ;  /* 0x0000001410127228 */ /* 0x000fd00000000000 */
[----:B------:R-:W-:-:S08]  /*0a80*/  DFMA R14, R18, -R14, R16 ;  /* 0x8000000e120e722b */ /* 0x000fd00000000010 */
[----:B------:R-:W-:-:S10]  /*0a90*/  DFMA R14, R20, R14, R18 ;  /* 0x0000000e140e722b */ /* 0x000fd40000000012 */
[----:B------:R-:W-:-:S05]  /*0aa0*/  FFMA R0, RZ, 140.4217071533203125, R15 ;  /* 0x430c6bf5ff007823 */ /* 0x000fca000000000f */
[----:B------:R-:W-:-:S13]  /*0ab0*/  FSETP.GT.AND P0, PT, |R0|, 1.469367938527859385e-39, PT ;  /* 0x001000000000780b */ /* 0x000fda0003f04200 */
[----:B------:R-:W-:Y:S05]  /*0ac0*/  @P0 BRA P1, `(.L_x_86) ;  /* 0x0000000000100947 */ /* 0x000fea0000800000 */
[----:B------:R-:W-:-:S07]  /*0ad0*/  MOV R2, 0xaf0 ;  /* 0x00000af000027802 */ /* 0x000fce0000000f00 */
[----:B-12---:R-:W-:Y:S05]  /*0ae0*/  CALL.REL.NOINC `($__internal_4_$__cuda_sm20_div_rn_f64_full) ;  /* 0x0000000000987944 */ /* 0x006fea0003c00000 */
[----:B------:R-:W-:Y:S02]  /*0af0*/  IMAD.MOV.U32 R14, RZ, RZ, R20 ;  /* 0x000000ffff0e7224 */ /* 0x000fe400078e0014 */
[----:B------:R-:W-:-:S07]  /*0b00*/  IMAD.MOV.U32 R15, RZ, RZ, R21 ;  /* 0x000000ffff0f7224 */ /* 0x000fce00078e0015 */
.L_x_86:
[----:B--2---:R-:W-:Y:S05]  /*0b10*/  BSYNC.RECONVERGENT B0 ;  /* 0x0000000000007941 */ /* 0x004fea0003800200 */
.L_x_85:
[----:B------:R-:W1:Y:S02]  /*0b20*/  F2I.F64.TRUNC R15, R14 ;  /* 0x0000000e000f7311 */ /* 0x000e64000030d100 */
[----:B-1----:R-:W-:-:S04]  /*0b30*/  IMAD.WIDE R18, R15, 0x4, R8 ;  /* 0x000000040f127825 */ /* 0x002fc800078e0208 */
[----:B------:R-:W-:Y:S02]  /*0b40*/  IMAD.WIDE R16, R15, 0x4, R10 ;  /* 0x000000040f107825 */ /* 0x000fe400078e020a */
[----:B------:R-:W2:Y:S04]  /*0b50*/  LDG.E R19, desc[UR10][R18.64+0x4] ;  /* 0x0000040a12137981 */ /* 0x000ea8000c1e1900 */
[----:B------:R-:W2:Y:S01]  /*0b60*/  LDG.E R0, desc[UR10][R16.64] ;  /* 0x0000000a10007981 */ /* 0x000ea2000c1e1900 */
[----:B------:R-:W-:Y:S01]  /*0b70*/  BSSY.RECONVERGENT B0, `(.L_x_87) ;  /* 0x0000016000007945 */ /* 0x000fe20003800200 */
[----:B--2---:R-:W-:-:S13]  /*0b80*/  ISETP.GE.AND P0, PT, R0, R19, PT ;  /* 0x000000130000720c */ /* 0x004fda0003f06270 */
[----:B------:R-:W-:Y:S05]  /*0b90*/  @P0 BRA `(.L_x_88) ;  /* 0x00000000004c0947 */ /* 0x000fea0003800000 */
[--C-:B------:R-:W-:Y:S02]  /*0ba0*/  SHF.R.U32.HI R21, RZ, 0x5, R7.reuse ;  /* 0x00000005ff157819 */ /* 0x100fe40000011607 */
[----:B------:R-:W-:Y:S02]  /*0bb0*/  SHF.R.U64 R7, R6, 0x5, R7 ;  /* 0x0000000506077819 */ /* 0x000fe40000001207 */
[----:B------:R-:W-:Y:S01]  /*0bc0*/  IADD3 R2, P1, PT, R3, R0, RZ ;  /* 0x0000000003027210 */ /* 0x000fe20007f3e0ff */
[----:B------:R-:W-:-:S04]  /*0bd0*/  IMAD.WIDE.U32 R4, R21, 0x71b47843, RZ ;  /* 0x71b4784315047825 */ /* 0x000fc800078e00ff */
[----:B------:R-:W-:-:S04]  /*0be0*/  IMAD.WIDE.U32 R14, P0, R7, 0xa7c5ac4, R4 ;  /* 0x0a7c5ac4070e7825 */ /* 0x000fc80007800004 */
[----:B------:R-:W-:Y:S01]  /*0bf0*/  IMAD.WIDE.U32 R4, R7, 0x71b47843, RZ ;  /* 0x71b4784307047825 */ /* 0x000fe200078e00ff */
[----:B------:R-:W-:-:S03]  /*0c00*/  IADD3 R7, PT, PT, R0, 0x1, RZ ;  /* 0x0000000100077810 */ /* 0x000fc60007ffe0ff */
[----:B------:R-:W-:Y:S01]  /*0c10*/  IMAD.X R19, RZ, RZ, RZ, P0 ;  /* 0x000000ffff137224 */ /* 0x000fe200000e06ff */
[----:B------:R-:W-:Y:S01]  /*0c20*/  IADD3 RZ, P0, PT, R5, R14, RZ ;  /* 0x0000000e05ff7210 */ /* 0x000fe20007f1e0ff */
[----:B------:R-:W-:Y:S01]  /*0c30*/  IMAD.MOV.U32 R18, RZ, RZ, R15 ;  /* 0x000000ffff127224 */ /* 0x000fe200078e000f */
[----:B------:R-:W-:Y:S01]  /*0c40*/  LEA.HI.X.SX32 R15, R0, RZ, 0x1, P1 ;  /* 0x000000ff000f7211 */ /* 0x000fe200008f0eff */
[----:B------:R0:W-:Y:S02]  /*0c50*/  STG.E desc[UR10][R16.64], R7 ;  /* 0x0000000710007986 */ /* 0x0001e4000c10190a */
[----:B------:R-:W-:Y:S01]  /*0c60*/  IMAD.WIDE.U32.X R4, R21, 0xa7c5ac4, R18, P0 ;  /* 0x0a7c5ac415047825 */ /* 0x000fe200000e0412 */
[----:B------:R-:W-:-:S04]  /*0c70*/  LEA R14, P0, R2, UR4, 0x2 ;  /* 0x00000004020e7c11 */ /* 0x000fc8000f8010ff */
[----:B------:R-:W-:Y:S02]  /*0c80*/  SHF.R.U64 R5, R4, 0x7, R5 ;  /* 0x0000000704057819 */ /* 0x000fe40000001205 */
[----:B------:R-:W-:-:S03]  /*0c90*/  LEA.HI.X R15, R2, UR5, R15, 0x2, P0 ;  /* 0x00000005020f7c11 */ /* 0x000fc600080f140f */
[----:B------:R-:W-:-:S05]  /*0ca0*/  IMAD R19, R5, -0x186a0, R6 ;  /* 0xfffe796005137824 */ /* 0x000fca00078e0206 */
[----:B------:R0:W-:Y:S04]  /*0cb0*/  STG.E desc[UR10][R14.64], R19 ;  /* 0x000000130e007986 */ /* 0x0001e8000c10190a */
[----:B------:R0:W5:Y:S02]  /*0cc0*/  LDG.E.64 R4, desc[UR10][R12.64+0x7f8] ;  /* 0x0007f80a0c047981 */ /* 0x000164000c1e1b00 */
.L_x_88:
[----:B------:R-:W-:Y:S05]  /*0cd0*/  BSYNC.RECONVERGENT B0 ;  /* 0x0000000000007941 */ /* 0x000fea0003800200 */
.L_x_87:
[----:B------:R-:W-:-:S04]  /*0ce0*/  VIADD R27, R27, 0x1 ;  /* 0x000000011b1b7836 */ /* 0x000fc80000000000 */
[----:B0-----:R-:W-:-:S06]  /*0cf0*/  IMAD.WIDE.U32 R6, R27, 0x8, R12 ;  /* 0x000000081b067825 */ /* 0x001fcc00078e000c */
[----:B------:R-:W2:Y:S02]  /*0d00*/  LDG.E.64 R6, desc[UR10][R6.64] ;  /* 0x0000000a06067981 */ /* 0x000ea4000c1e1b00 */
[----:B--2--5:R-:W-:-:S04]  /*0d10*/  ISETP.NE.U32.AND P0, PT, R6, R4, PT ;  /* 0x000000040600720c */ /* 0x024fc80003f05070 */
[----:B------:R-:W-:-:S13]  /*0d20*/  ISETP.NE.AND.EX P0, PT, R7, R5, PT, P0 ;  /* 0x000000050700720c */ /* 0x000fda0003f05300 */
[----:B------:R-:W-:Y:S05]  /*0d30*/  @P0 BRA `(.L_x_89) ;  /* 0xfffffffc001c0947 */ /* 0x000fea000383ffff */
[----:B------:R-:W-:Y:S05]  /*0d40*/  EXIT ;  /* 0x000000000000794d */ /* 0x000fea0003800000 */
        .weak           $__internal_4_$__cuda_sm20_div_rn_f64_full
        .type           $__internal_4_$__cuda_sm20_div_rn_f64_full,@function
        .size           $__internal_4_$__cuda_sm20_div_rn_f64_full,(.L_x_107 - $__internal_4_$__cuda_sm20_div_rn_f64_full)
$__internal_4_$__cuda_sm20_div_rn_f64_full:
[----:B------:R-:W-:Y:S01]  /*0d50*/  IMAD.MOV.U32 R15, RZ, RZ, 0x3ffc6bf5 ;  /* 0x3ffc6bf5ff0f7424 */ /* 0x000fe200078e00ff */
[C---:B------:R-:W-:Y:S01]  /*0d60*/  FSETP.GEU.AND P1, PT, |R17|.reuse, 1.469367938527859385e-39, PT ;  /* 0x001000001100780b */ /* 0x040fe20003f2e200 */
[----:B------:R-:W-:Y:S01]  /*0d70*/  IMAD.MOV.U32 R14, RZ, RZ, 0x26340000 ;  /* 0x26340000ff0e7424 */ /* 0x000fe200078e00ff */
[----:B------:R-:W-:Y:S01]  /*0d80*/  LOP3.LUT R26, R17, 0x7ff00000, RZ, 0xc0, !PT ;  /* 0x7ff00000111a7812 */ /* 0x000fe200078ec0ff */
[----:B------:R-:W0:Y:S01]  /*0d90*/  MUFU.RCP64H R23, R15 ;  /* 0x0000000f00177308 */ /* 0x000e220000001800 */
[----:B------:R-:W-:Y:S01]  /*0da0*/  IMAD.MOV.U32 R22, RZ, RZ, 0x1 ;  /* 0x00000001ff167424 */ /* 0x000fe200078e00ff */
[----:B------:R-:W-:Y:S01]  /*0db0*/  MOV R0, 0x1ca00000 ;  /* 0x1ca0000000007802 */ /* 0x000fe20000000f00 */
[----:B------:R-:W-:Y:S01]  /*0dc0*/  BSSY.RECONVERGENT B1, `(.L_x_90) ;  /* 0x0000044000017945 */ /* 0x000fe20003800200 */
[----:B------:R-:W-:-:S04]  /*0dd0*/  ISETP.GE.U32.AND P0, PT, R26, 0x43000000, PT ;  /* 0x430000001a00780c */ /* 0x000fc80003f06070 */
[----:B------:R-:W-:-:S04]  /*0de0*/  SEL R0, R0, 0x63400000, !P0 ;  /* 0x6340000000007807 */ /* 0x000fc80004000000 */
[----:B------:R-:W-:-:S04]  /*0df0*/  @!P1 LOP3.LUT R24, R0, 0x80000000, R17, 0xf8, !PT ;  /* 0x8000000000189812 */ /* 0x000fc800078ef811 */
[----:B------:R-:W-:Y:S01]  /*0e00*/  @!P1 LOP3.LUT R25, R24, 0x100000, RZ, 0xfc, !PT ;  /* 0x0010000018199812 */ /* 0x000fe200078efcff */
[----:B0-----:R-:W-:Y:S01]  /*0e10*/  DFMA R18, R22, -R14, 1 ;  /* 0x3ff000001612742b */ /* 0x001fe2000000080e */
[----:B------:R-:W-:-:S07]  /*0e20*/  @!P1 IMAD.MOV.U32 R24, RZ, RZ, RZ ;  /* 0x000000ffff189224 */ /* 0x000fce00078e00ff */
[----:B------:R-:W-:-:S08]  /*0e30*/  DFMA R18, R18, R18, R18 ;  /* 0x000000121212722b */ /* 0x000fd00000000012 */
[----:B------:R-:W-:Y:S01]  /*0e40*/  DFMA R22, R22, R18, R22 ;  /* 0x000000121616722b */ /* 0x000fe20000000016 */
[----:B------:R-:W-:Y:S01]  /*0e50*/  LOP3.LUT R19, R0, 0x800fffff, R17, 0xf8, !PT ;  /* 0x800fffff00137812 */ /* 0x000fe200078ef811 */
[----:B------:R-:W-:-:S06]  /*0e60*/  IMAD.MOV.U32 R18, RZ, RZ, R16 ;  /* 0x000000ffff127224 */ /* 0x000fcc00078e0010 */
[----:B------:R-:W-:Y:S02]  /*0e70*/  DFMA R20, R22, -R14, 1 ;  /* 0x3ff000001614742b */ /* 0x000fe4000000080e */
[----:B------:R-:W-:-:S06]  /*0e80*/  @!P1 DFMA R18, R18, 2, -R24 ;  /* 0x400000001212982b */ /* 0x000fcc0000000818 */
[----:B------:R-:W-:-:S08]  /*0e90*/  DFMA R20, R22, R20, R22 ;  /* 0x000000141614722b */ /* 0x000fd00000000016 */
[----:B------:R-:W-:-:S08]  /*0ea0*/  DMUL R22, R20, R18 ;  /* 0x0000001214167228 */ /* 0x000fd00000000000 */
[----:B------:R-:W-:-:S08]  /*0eb0*/  DFMA R24, R22, -R14, R18 ;  /* 0x8000000e1618722b */ /* 0x000fd00000000012 */
[----:B------:R-:W-:Y:S01]  /*0ec0*/  DFMA R24, R20, R24, R22 ;  /* 0x000000181418722b */ /* 0x000fe20000000016 */
[----:B------:R-:W-:Y:S01]  /*0ed0*/  IMAD.MOV.U32 R22, RZ, RZ, R26 ;  /* 0x000000ffff167224 */ /* 0x000fe200078e001a */
[----:B------:R-:W-:Y:S02]  /*0ee0*/  @!P1 LOP3.LUT R22, R19, 0x7ff00000, RZ, 0xc0, !PT ;  /* 0x7ff0000013169812 */ /* 0x000fe400078ec0ff */
[----:B------:R-:W-:-:S03]  /*0ef0*/  MOV R23, 0x43000000 ;  /* 0x4300000000177802 */ /* 0x000fc60000000f00 */
[----:B------:R-:W-:-:S05]  /*0f00*/  VIADD R20, R22, 0xffffffff ;  /* 0xffffffff16147836 */ /* 0x000fca0000000000 */
[----:B------:R-:W-:Y:S01]  /*0f10*/  ISETP.GT.U32.AND P0, PT, R20, 0x7feffffe, PT ;  /* 0x7feffffe1400780c */ /* 0x000fe20003f04070 */
[----:B------:R-:W-:-:S05]  /*0f20*/  VIADD R20, R23, 0xffffffff ;  /* 0xffffffff17147836 */ /* 0x000fca0000000000 */
[----:B------:R-:W-:-:S13]  /*0f30*/  ISETP.GT.U32.OR P0, PT, R20, 0x7feffffe, P0 ;  /* 0x7feffffe1400780c */ /* 0x000fda0000704470 */
[----:B------:R-:W-:Y:S05]  /*0f40*/  @P0 BRA `(.L_x_91) ;  /* 0x0000000000680947 */ /* 0x000fea0003800000 */
[----:B------:R-:W-:Y:S01]  /*0f50*/  IMAD.MOV.U32 R17, RZ, RZ, 0x43000000 ;  /* 0x43000000ff117424 */ /* 0x000fe200078e00ff */
[----:B------:R-:W-:-:S04]  /*0f60*/  MOV R16, RZ ;  /* 0x000000ff00107202 */ /* 0x000fc80000000f00 */
[----:B------:R-:W-:-:S04]  /*0f70*/  VIADDMNMX R26, R26, -R17, 0xb9600000, !PT ;  /* 0xb96000001a1a7446 */ /* 0x000fc80007800911 */
[----:B------:R-:W-:-:S05]  /*0f80*/  VIMNMX R17, PT, PT, R26, 0x46a00000, PT ;  /* 0x46a000001a117848 */ /* 0x000fca0003fe0100 */
[----:B------:R-:W-:-:S04]  /*0f90*/  IMAD.IADD R0, R17, 0x1, -R0 ;  /* 0x0000000111007824 */ /* 0x000fc800078e0a00 */
[----:B------:R-:W-:-:S06]  /*0fa0*/  VIADD R17, R0, 0x7fe00000 ;  /* 0x7fe0000000117836 */ /* 0x000fcc0000000000 */
[----:B------:R-:W-:-:S10]  /*0fb0*/  DMUL R20, R24, R16 ;  /* 0x0000001018147228 */ /* 0x000fd40000000000 */
[----:B------:R-:W-:-:S13]  /*0fc0*/  FSETP.GTU.AND P0, PT, |R21|, 1.469367938527859385e-39, PT ;  /* 0x001000001500780b */ /* 0x000fda0003f0c200 */
[----:B------:R-:W-:Y:S05]  /*0fd0*/  @P0 BRA `(.L_x_92) ;  /* 0x0000000000880947 */ /* 0x000fea0003800000 */
[----:B------:R-:W-:Y:S01]  /*0fe0*/  DFMA R14, R24, -R14, R18 ;  /* 0x8000000e180e722b */ /* 0x000fe20000000012 */
[----:B------:R-:W-:-:S09]  /*0ff0*/  IMAD.MOV.U32 R18, RZ, RZ, RZ ;  /* 0x000000ffff127224 */ /* 0x000fd200078e00ff */
[C---:B------:R-:W-:Y:S02]  /*1000*/  FSETP.NEU.AND P0, PT, R15.reuse, RZ, PT ;  /* 0x000000ff0f00720b */ /* 0x040fe40003f0d000 */
[----:B------:R-:W-:-:S04]  /*1010*/  LOP3.LUT R16, R15, 0x430c6bf5, RZ, 0x3c, !PT ;  /* 0x430c6bf50f107812 */ /* 0x000fc800078e3cff */
[----:B------:R-:W-:-:S04]  /*1020*/  LOP3.LUT R16, R16, 0x80000000, RZ, 0xc0, !PT ;  /* 0x8000000010107812 */ /* 0x000fc800078ec0ff */
[----:B------:R-:W-:-:S03]  /*1030*/  LOP3.LUT R19, R16, R17, RZ, 0xfc, !PT ;  /* 0x0000001110137212 */ /* 0x000fc600078efcff */
[----:B------:R-:W-:Y:S05]  /*1040*/  @!P0 BRA `(.L_x_92) ;  /* 0x00000000006c8947 */ /* 0x000fea0003800000 */
[----:B------:R-:W-:Y:S01]  /*1050*/  IMAD.MOV R15, RZ, RZ, -R0 ;  /* 0x000000ffff0f7224 */ /* 0x000fe200078e0a00 */
[----:B------:R-:W-:Y:S01]  /*1060*/  DMUL.RP R18, R24, R18 ;  /* 0x0000001218127228 */ /* 0x000fe20000008000 */
[----:B------:R-:W-:-:S06]  /*1070*/  IMAD.MOV.U32 R14, RZ, RZ, RZ ;  /* 0x000000ffff0e7224 */ /* 0x000fcc00078e00ff */
[----:B------:R-:W-:-:S06]  /*1080*/  DFMA R14, R20, -R14, R24 ;  /* 0x8000000e140e722b */ /* 0x000fcc0000000018 */
[----:B------:R-:W-:-:S04]  /*1090*/  IADD3 R14, PT, PT, -R0, -0x43300000, RZ ;  /* 0xbcd00000000e7810 */ /* 0x000fc80007ffe1ff */
[----:B------:R-:W-:Y:S02]  /*10a0*/  FSETP.NEU.AND P0, PT, |R15|, R14, PT ;  /* 0x0000000e0f00720b */ /* 0x000fe40003f0d200 */
[----:B------:R-:W-:Y:S02]  /*10b0*/  LOP3.LUT R15, R19, R16, RZ, 0x3c, !PT ;  /* 0x00000010130f7212 */ /* 0x000fe400078e3cff */
[----:B------:R-:W-:Y:S02]  /*10c0*/  FSEL R20, R18, R20, !P0 ;  /* 0x0000001412147208 */ /* 0x000fe40004000000 */
[----:B------:R-:W-:Y:S01]  /*10d0*/  FSEL R21, R15, R21, !P0 ;  /* 0x000000150f157208 */ /* 0x000fe20004000000 */
[----:B------:R-:W-:Y:S06]  /*10e0*/  BRA `(.L_x_92) ;  /* 0x0000000000447947 */ /* 0x000fec0003800000 */
.L_x_91:
[----:B------:R-:W-:-:S14]  /*10f0*/  DSETP.NAN.AND P0, PT, R16, R16, PT ;  /* 0x000000101000722a */ /* 0x000fdc0003f08000 */
[----:B------:R-:W-:Y:S05]  /*1100*/  @P0 BRA `(.L_x_93) ;  /* 0x0000000000340947 */ /* 0x000fea0003800000 */
[----:B------:R-:W-:Y:S01]  /*1110*/  ISETP.NE.AND P0, PT, R22, R23, PT ;  /* 0x000000171600720c */ /* 0x000fe20003f05270 */
[----:B------:R-:W-:Y:S01]  /*1120*/  IMAD.MOV.U32 R20, RZ, RZ, 0x0 ;  /* 0x00000000ff147424 */ /* 0x000fe200078e00ff */
[----:B------:R-:W-:-:S11]  /*1130*/  MOV R21, 0xfff80000 ;  /* 0xfff8000000157802 */ /* 0x000fd60000000f00 */
[----:B------:R-:W-:Y:S05]  /*1140*/  @!P0 BRA `(.L_x_92) ;  /* 0x00000000002c8947 */ /* 0x000fea0003800000 */
[----:B------:R-:W-:Y:S02]  /*1150*/  ISETP.NE.AND P0, PT, R22, 0x7ff00000, PT ;  /* 0x7ff000001600780c */ /* 0x000fe40003f05270 */
[----:B------:R-:W-:Y:S02]  /*1160*/  LOP3.LUT R16, R17, 0x430c6bf5, RZ, 0x3c, !PT ;  /* 0x430c6bf511107812 */ /* 0x000fe400078e3cff */
[----:B------:R-:W-:Y:S02]  /*1170*/  ISETP.EQ.OR P0, PT, R23, RZ, !P0 ;  /* 0x000000ff1700720c */ /* 0x000fe40004702670 */
[----:B------:R-:W-:-:S11]  /*1180*/  LOP3.LUT R21, R16, 0x80000000, RZ, 0xc0, !PT ;  /* 0x8000000010157812 */ /* 0x000fd600078ec0ff */
[----:B------:R-:W-:Y:S01]  /*1190*/  @P0 LOP3.LUT R0, R21, 0x7ff00000, RZ, 0xfc, !PT ;  /* 0x7ff0000015000812 */ /* 0x000fe200078efcff */
[----:B------:R-:W-:Y:S02]  /*11a0*/  @!P0 IMAD.MOV.U32 R20, RZ, RZ, RZ ;  /* 0x000000ffff148224 */ /* 0x000fe400078e00ff */
[----:B------:R-:W-:Y:S02]  /*11b0*/  @P0 IMAD.MOV.U32 R20, RZ, RZ, RZ ;  /* 0x000000ffff140224 */ /* 0x000fe400078e00ff */
[----:B------:R-:W-:Y:S01]  /*11c0*/  @P0 IMAD.MOV.U32 R21, RZ, RZ, R0 ;  /* 0x000000ffff150224 */ /* 0x000fe200078e0000 */
[----:B------:R-:W-:Y:S06]  /*11d0*/  BRA `(.L_x_92) ;  /* 0x0000000000087947 */ /* 0x000fec0003800000 */
.L_x_93:
[----:B------:R-:W-:Y:S02]  /*11e0*/  LOP3.LUT R21, R17, 0x80000, RZ, 0xfc, !PT ;  /* 0x0008000011157812 */ /* 0x000fe400078efcff */
[----:B------:R-:W-:-:S07]  /*11f0*/  MOV R20, R16 ;  /* 0x0000001000147202 */ /* 0x000fce0000000f00 */
.L_x_92:
[----:B------:R-:W-:Y:S05]  /*1200*/  BSYNC.RECONVERGENT B1 ;  /* 0x0000000000017941 */ /* 0x000fea0003800200 */
.L_x_90:
[----:B------:R-:W-:Y:S02]  /*1210*/  IMAD.MOV.U32 R14, RZ, RZ, R2 ;  /* 0x000000ffff0e7224 */ /* 0x000fe400078e0002 */
[----:B------:R-:W-:-:S04]  /*1220*/  IMAD.MOV.U32 R15, RZ, RZ, 0x0 ;  /* 0x00000000ff0f7424 */ /* 0x000fc800078e00ff */
[----:B------:R-:W-:Y:S05]  /*1230*/  RET.REL.NODEC R14 `(_Z24format_nlist_fill_b_se_aPiiiPKiS1_PyS1_iS_) ;  /* 0xffffffec0e707950 */ /* 0x000fea0003c3ffff */
.L_x_94:
        /* <DEDUP_REMOVED lines=12> */
.L_x_107:


//--------------------- .text._Z24format_nlist_fill_a_se_aPKfPKiS2_S2_fPyPi --------------------------
	.section	.text._Z24format_nlist_fill_a_se_aPKfPKiS2_S2_fPyPi,"ax",@progbits
	.align	128
        .global         _Z24format_nlist_fill_a_se_aPKfPKiS2_S2_fPyPi
        .type           _Z24format_nlist_fill_a_se_aPKfPKiS2_S2_fPyPi,@function
        .size           _Z24format_nlist_fill_a_se_aPKfPKiS2_S2_fPyPi,(.L_x_108 - _Z24format_nlist_fill_a_se_aPKfPKiS2_S2_fPyPi)
        .other          _Z24format_nlist_fill_a_se_aPKfPKiS2_S2_fPyPi,@"STO_CUDA_ENTRY STV_DEFAULT"
_Z24format_nlist_fill_a_se_aPKfPKiS2_S2_fPyPi:
.text._Z24format_nlist_fill_a_se_aPKfPKiS2_S2_fPyPi:
[----:B------:R-:W-:Y:S01]  /*0000*/  LDC R1, c[0x0][0x37c] ;  /* 0x0000df00ff017b82 */ /* 0x000fe20000000800 */
[----:B------:R-:W0:Y:S07]  /*0010*/  S2R R0, SR_CTAID.X ;  /* 0x0000000000007919 */ /* 0x000e2e0000002500 */
[----:B------:R-:W0:Y:S01]  /*0020*/  LDC.64 R4, c[0x0][0x3b0] ;  /* 0x0000ec00ff047b82 */ /* 0x000e220000000a00 */
[----:B------:R-:W1:Y:S07]  /*0030*/  LDCU.64 UR4, c[0x0][0x358] ;  /* 0x00006b00ff0477ac */ /* 0x000e6e0008000a00 */
[----:B------:R-:W2:Y:S01]  /*0040*/  LDC.64 R6, c[0x0][0x390] ;  /* 0x0000e400ff067b82 */ /* 0x000ea20000000a00 */
[----:B0-----:R-:W-:-:S06]  /*0050*/  IMAD.WIDE.U32 R4, R0, 0x4, R4 ;  /* 0x0000000400047825 */ /* 0x001fcc00078e0004 */
[----:B-1----:R-:W2:Y:S01]  /*0060*/  LDG.E R5, desc[UR4][R4.64] ;  /* 0x0000000404057981 */ /* 0x002ea2000c1e1900 */
[----:B------:R-:W0:Y:S01]  /*0070*/  S2R R3, SR_TID.X ;  /* 0x0000000000037919 */ /* 0x000e220000002100 */
[----:B--2---:R-:W-:-:S05]  /*0080*/  IMAD.WIDE R6, R5, 0x4, R6 ;  /* 0x0000000405067825 */ /* 0x004fca00078e0206 */
[----:B------:R-:W2:Y:S04]  /*0090*/  LDG.E R2, desc[UR4][R6.64+0x4] ;  /* 0x0000040406027981 */ /* 0x000ea8000c1e1900 */
[----:B------:R-:W2:Y:S02]  /*00a0*/  LDG.E R8, desc[UR4][R6.64] ;  /* 0x0000000406087981 */ /* 0x000ea4000c1e1900 */
[----:B--2---:R-:W-:-:S05]  /*00b0*/  IMAD.IADD R2, R2, 0x1, -R8 ;  /* 0x0000000102027824 */ /* 0x004fca00078e0a08 */
[----:B0-----:R-:W-:-:S13]  /*00c0*/  ISETP.GE.U32.AND P0, PT, R3, R2, PT ;  /* 0x000000020300720c */ /* 0x001fda0003f06070 */
[----:B------:R-:W-:Y:S05]  /*00d0*/  @P0 EXIT ;  /* 0x000000000000094d */ /* 0x000fea0003800000 */
[----:B------:R-:W0:Y:S01]  /*00e0*/  LDCU.64 UR6, c[0x0][0x398] ;  /* 0x00007300ff0677ac */ /* 0x000e220008000a00 */
[----:B------:R-:W-:-:S04]  /*00f0*/  IADD3 R2, P0, PT, R8, R3, RZ ;  /* 0x0000000308027210 */ /* 0x000fc80007f1e0ff */
[----:B------:R-:W-:Y:S02]  /*0100*/  LEA.HI.X.SX32 R5, R8, RZ, 0x1, P0 ;  /* 0x000000ff08057211 */ /* 0x000fe400000f0eff */
[----:B0-----:R-:W-:-:S04]  /*0110*/  LEA R12, P0, R2, UR6, 0x2 ;  /* 0x00000006020c7c11 */ /* 0x001fc8000f8010ff */
[----:B------:R-:W-:Y:S02]  /*0120*/  LEA.HI.X R13, R2, UR7, R5, 0x2, P0 ;  /* 0x00000007020d7c11 */ /* 0x000fe400080f1405 */
[----:B------:R-:W0:Y:S03]  /*0130*/  LDC.64 R4, c[0x0][0x380] ;  /* 0x0000e000ff047b82 */ /* 0x000e260000000a00 */
[----:B------:R-:W2:Y:S01]  /*0140*/  LDG.E R2, desc[UR4][R12.64] ;  /* 0x000000040c027981 */ /* 0x000ea2000c1e1900 */
[----:B------:R-:W-:-:S04]  /*0150*/  IMAD R15, R0, 0x3, RZ ;  /* 0x00000003000f7824 */ /* 0x000fc800078e02ff */
[----:B------:R-:W-:-:S04]  /*0160*/  VIADD R11, R15, 0x1 ;  /* 0x000000010f0b7836 */ /* 0x000fc80000000000 */
[----:B0-----:R-:W-:-:S04]  /*0170*/  IMAD.WIDE.U32 R10, R11, 0x4, R4 ;  /* 0x000000040b0a7825 */ /* 0x001fc800078e0004 */
[C---:B------:R-:W-:Y:S02]  /*0180*/  IMAD.WIDE.U32 R8, R15.reuse, 0x4, R4 ;  /* 0x000000040f087825 */ /* 0x040fe400078e0004 */
[----:B------:R0:W3:Y:S01]  /*0190*/  LDG.E R10, desc[UR4][R10.64] ;  /* 0x000000040a0a7981 */ /* 0x0000e2000c1e1900 */
[----:B------:R-:W-:-:S03]  /*01a0*/  IADD3 R15, PT, PT, R15, 0x2, RZ ;  /* 0x000000020f0f7810 */ /* 0x000fc60007ffe0ff */
[----:B------:R-:W4:Y:S02]  /*01b0*/  LDG.E R9, desc[UR4][R8.64] ;  /* 0x0000000408097981 */ /* 0x000f24000c1e1900 */
[----:B------:R-:W-:-:S06]  /*01c0*/  IMAD.WIDE.U32 R14, R15, 0x4, R4 ;  /* 0x000000040f0e7825 */ /* 0x000fcc00078e0004 */
[----:B------:R-:W5:Y:S01]  /*01d0*/  LDG.E R15, desc[UR4][R14.64] ;  /* 0x000000040e0f7981 */ /* 0x000f62000c1e1900 */
[----:B--2---:R-:W-:-:S04]  /*01e0*/  IMAD R7, R2, 0x3, RZ ;  /* 0x0000000302077824 */ /* 0x004fc800078e02ff */
[----:B------:R-:W-:-:S05]  /*01f0*/  IMAD.WIDE R6, R7, 0x4, R4 ;  /* 0x0000000407067825 */ /* 0x000fca00078e0204 */
[----:B------:R-:W3:Y:S04]  /*0200*/  LDG.E R17, desc[UR4][R6.64+0x4] ;  /* 0x0000040406117981 */ /* 0x000ee8000c1e1900 */
[----:B------:R-:W4:Y:S04]  /*0210*/  LDG.E R16, desc[UR4][R6.64] ;  /* 0x0000000406107981 */ /* 0x000f28000c1e1900 */
[----:B------:R-:W5:Y:S01]  /*0220*/  LDG.E R18, desc[UR4][R6.64+0x8] ;  /* 0x0000080406127981 */ /* 0x000f62000c1e1900 */
[----:B0-----:R-:W-:Y:S01]  /*0230*/  IMAD.MOV.U32 R11, RZ, RZ, 0x3fd80000 ;  /* 0x3fd80000ff0b7424 */ /* 0x001fe200078e00ff */
[----:B------:R-:W-:Y:S01]  /*0240*/  BSSY.RECONVERGENT B0, `(.L_x_95) ;  /* 0x000001d000007945 */ /* 0x000fe20003800200 */
[----:B---3--:R-:W-:-:S04]  /*0250*/  FADD R17, R17, -R10 ;  /* 0x8000000a11117221 */ /* 0x008fc80000000000 */
[----:B------:R-:W0:Y:S01]  /*0260*/  F2F.F64.F32 R12, R17 ;  /* 0x00000011000c7310 */ /* 0x000e220000201800 */
[----:B----4-:R-:W-:Y:S01]  /*0270*/  FADD R16, R16, -R9 ;  /* 0x8000000910107221 */ /* 0x010fe20000000000 */
[----:B-----5:R-:W-:-:S06]  /*0280*/  FADD R18, R18, -R15 ;  /* 0x8000000f12127221 */ /* 0x020fcc0000000000 */
[----:B------:R-:W1:Y:S01]  /*0290*/  F2F.F64.F32 R4, R16 ;  /* 0x0000001000047310 */ /* 0x000e620000201800 */
[----:B0-----:R-:W-:-:S07]  /*02a0*/  DMUL R12, R12, R12 ;  /* 0x0000000c0c0c7228 */ /* 0x001fce0000000000 */
[----:B------:R-:W0:Y:S01]  /*02b0*/  F2F.F64.F32 R8, R18 ;  /* 0x0000001200087310 */ /* 0x000e220000201800 */
[----:B-1----:R-:W-:-:S08]  /*02c0*/  DFMA R4, R4, R4, R12 ;  /* 0x000000040404722b */ /* 0x002fd0000000000c */
[----:B0-----:R-:W-:-:S06]  /*02d0*/  DFMA R4, R8, R8, R4 ;  /* 0x000000080804722b */ /* 0x001fcc0000000004 */
[----:B------:R-:W0:Y:S04]  /*02e0*/  MUFU.RSQ64H R9, R5 ;  /* 0x0000000500097308 */ /* 0x000e280000001c00 */
[----:B------:R-:W-:Y:S01]  /*02f0*/  VIADD R8, R5, 0xfcb00000 ;  /* 0xfcb0000005087836 */ /* 0x000fe20000000000 */
[----:B------:R-:W-:-:S05]  /*0300*/  MOV R10, 0x0 ;  /* 0x00000000000a7802 */ /* 0x000fca0000000f00 */
[----:B0-----:R-:W-:-:S08]  /*0310*/  DMUL R6, R8, R8 ;  /* 0x0000000808067228 */ /* 0x001fd00000000000 */
[----:B------:R-:W-:-:S08]  /*0320*/  DFMA R6, R4, -R6, 1 ;  /* 0x3ff000000406742b */ /* 0x000fd00000000806 */
[----:B------:R-:W-:Y:S02]  /*0330*/  DFMA R10, R6, R10, 0.5 ;  /* 0x3fe00000060a742b */ /* 0x000fe4000000000a */
[----:B------:R-:W-:-:S08]  /*0340*/  DMUL R6, R8, R6 ;  /* 0x0000000608067228 */ /* 0x000fd00000000000 */
[----:B------:R-:W-:Y:S01]  /*0350*/  DFMA R10, R10, R6, R8 ;  /* 0x000000060a0a722b */ /* 0x000fe20000000008 */
[----:B------:R-:W-:-:S07]  /*0360*/  ISETP.GE.U32.AND P0, PT, R8, 0x7ca00000, PT ;  /* 0x7ca000000800780c */ /* 0x000fce0003f06070 */
[----:B------:R-:W-:Y:S02]  /*0370*/  DMUL R12, R4, R10 ;  /* 0x0000000a040c7228 */ /* 0x000fe40000000000 */
[----:B------:R-:W-:Y:S01]  /*0380*/  IADD3 R17, PT, PT, R11, -0x100000, RZ ;  /* 0xfff000000b117810 */ /* 0x000fe20007ffe0ff */
[----:B------:R-:W-:-:S05]  /*0390*/  IMAD.MOV.U32 R16, RZ, RZ, R10 ;  /* 0x000000ffff107224 */ /* 0x000fca00078e000a */
[----:B------:R-:W-:-:S08]  /*03a0*/  DFMA R14, R12, -R12, R4 ;  /* 0x8000000c0c0e722b */ /* 0x000fd00000000004 */
[----:B------:R-:W-:Y:S01]  /*03b0*/  DFMA R6, R14, R16, R12 ;  /* 0x000000100e06722b */ /* 0x000fe2000000000c */
[----:B------:R-:W-:Y:S10]  /*03c0*/  @!P0 BRA `(.L_x_96) ;  /* 0x0000000000108947 */ /* 0x000ff40003800000 */
[----:B------:R-:W-:-:S07]  /*03d0*/  MOV R6, 0x3f0 ;  /* 0x000003f000067802 */ /* 0x000fce0000000f00 */
[----:B------:R-:W-:Y:S05]  /*03e0*/  CALL.REL.NOINC `($__internal_5_$__cuda_sm20_dsqrt_rn_f64_mediumpath_v1) ;  /* 0x0000000000ac7944 */ /* 0x000fea0003c00000 */
[----:B------:R-:W-:Y:S01]  /*03f0*/  MOV R6, R8 ;  /* 0x0000000800067202 */ /* 0x000fe20000000f00 */
[----:B------:R-:W-:-:S07]  /*0400*/  IMAD.MOV.U32 R7, RZ, RZ, R9 ;  /* 0x000000ffff077224 */ /* 0x000fce00078e0009 */
.L_x_96:
[----:B------:R-:W-:Y:S05]  /*0410*/  BSYNC.RECONVERGENT B0 ;  /* 0x0000000000007941 */ /* 0x000fea0003800200 */
.L_x_95:
[----:B------:R-:W0:Y:S02]  /*0420*/  LDCU UR6, c[0x0][0x3a0] ;  /* 0x00007400ff0677ac */ /* 0x000e240008000800 */
[----:B0-----:R-:W0:Y:S02]  /*0430*/  F2F.F64.F32 R4, UR6 ;  /* 0x0000000600047d10 */ /* 0x001e240008201800 */
[----:B0-----:R-:W-:-:S14]  /*0440*/  DSETP.GTU.AND P0, PT, R6, R4, PT ;  /* 0x000000040600722a */ /* 0x001fdc0003f0c000 */
[----:B------:R-:W-:Y:S05]  /*0450*/  @P0 EXIT ;  /* 0x000000000000094d */ /* 0x000fea0003800000 */
[----:B------:R-:W0:Y:S02]  /*0460*/  LDC.64 R4, c[0x0][0x388] ;  /* 0x0000e200ff047b82 */ /* 0x000e240000000a00 */
[----:B0-----:R-:W-:-:S05]  /*0470*/  IMAD.WIDE R4, R2, 0x4, R4 ;  /* 0x0000000402047825 */ /* 0x001fca00078e0204 */
[----:B------:R0:W2:Y:S01]  /*0480*/  LDG.E R14, desc[UR4][R4.64] ;  /* 0x00000004040e7981 */ /* 0x0000a2000c1e1900 */
[----:B------:R-:W-:Y:S01]  /*0490*/  UMOV UR6, 0xe5400000 ;  /* 0xe540000000067882 */ /* 0x000fe20000000000 */
[----:B------:R-:W-:Y:S02]  /*04a0*/  UMOV UR7, 0x42a2309c ;  /* 0x42a2309c00077882 */ /* 0x000fe40000000000 */
[----:B------:R-:W-:Y:S01]  /*04b0*/  DMUL R6, R6, UR6 ;  /* 0x0000000606067c28 */ /* 0x000fe20008000000 */
[----:B------:R-:W-:Y:S01]  /*04c0*/  UMOV UR6, 0x26340000 ;  /* 0x2634000000067882 */ /* 0x000fe20000000000 */
[----:B------:R-:W-:-:S08]  /*04d0*/  UMOV UR7, 0x430c6bf5 ;  /* 0x430c6bf500077882 */ /* 0x000fd00000000000 */
[----:B------:R-:W1:Y:S02]  /*04e0*/  F2I.U64.F64.TRUNC R6, R6 ;  /* 0x0000000600067311 */ /* 0x000e64000030d800 */
[--C-:B-1----:R-:W-:Y:S02]  /*04f0*/  SHF.R.U32.HI R15, RZ, 0x5, R7.reuse ;  /* 0x00000005ff0f7819 */ /* 0x102fe40000011607 */
[----:B------:R-:W-:-:S03]  /*0500*/  SHF.R.U64 R13, R6, 0x5, R7 ;  /* 0x00000005060d7819 */ /* 0x000fc60000001207 */
[----:B------:R-:W-:-:S04]  /*0510*/  IMAD.WIDE.U32 R8, R15, 0x71b47843, RZ ;  /* 0x71b478430f087825 */ /* 0x000fc800078e00ff */
[----:B------:R-:W-:-:S04]  /*0520*/  IMAD.WIDE.U32 R10, P0, R13, 0xa7c5ac4, R8 ;  /* 0x0a7c5ac40d0a7825 */ /* 0x000fc80007800008 */
[----:B------:R-:W-:Y:S01]  /*0530*/  IMAD.WIDE.U32 R8, R13, 0x71b47843, RZ ;  /* 0x71b478430d087825 */ /* 0x000fe200078e00ff */
[----:B------:R-:W-:-:S03]  /*0540*/  IADD3.X R13, PT, PT, RZ, RZ, RZ, P0, !PT ;  /* 0x000000ffff0d7210 */ /* 0x000fc600007fe4ff */
[----:B------:R-:W-:Y:S01]  /*0550*/  IMAD.MOV.U32 R12, RZ, RZ, R11 ;  /* 0x000000ffff0c7224 */ /* 0x000fe200078e000b */
[----:B------:R-:W-:-:S05]  /*0560*/  IADD3 RZ, P0, PT, R9, R10, RZ ;  /* 0x0000000a09ff7210 */ /* 0x000fca0007f1e0ff */
[----:B0-----:R-:W-:Y:S01]  /*0570*/  IMAD.WIDE.U32.X R4, R15, 0xa7c5ac4, R12, P0 ;  /* 0x0a7c5ac40f047825 */ /* 0x001fe200000e040c */
[----:B------:R-:W-:-:S04]  /*0580*/  LEA R0, P0, R0, R3, 0x8 ;  /* 0x0000000300007211 */ /* 0x000fc800078040ff */
[--C-:B------:R-:W-:Y:S01]  /*0590*/  SHF.R.U32.HI R8, RZ, 0x7, R5.reuse ;  /* 0x00000007ff087819 */ /* 0x100fe20000011605 */
[----:B------:R-:W-:Y:S01]  /*05a0*/  IMAD.X R3, RZ, RZ, RZ, P0 ;  /* 0x000000ffff037224 */ /* 0x000fe200000e06ff */
[----:B------:R-:W-:-:S03]  /*05b0*/  SHF.R.U64 R6, R4, 0x7, R5 ;  /* 0x0000000704067819 */ /* 0x000fc60000001205 */
[----:B------:R-:W-:Y:S02]  /*05c0*/  IMAD R9, R8, 0x186a0, RZ ;  /* 0x000186a008097824 */ /* 0x000fe400078e02ff */
[----:B------:R-:W-:-:S05]  /*05d0*/  IMAD.WIDE.U32 R6, R6, 0x186a0, RZ ;  /* 0x000186a006067825 */ /* 0x000fca00078e00ff */
[----:B------:R-:W-:Y:S02]  /*05e0*/  IADD3 R7, PT, PT, R7, R9, RZ ;  /* 0x0000000907077210 */ /* 0x000fe40007ffe0ff */
[----:B------:R-:W-:Y:S08]  /*05f0*/  I2F.F64 R8, R2 ;  /* 0x0000000200087312 */ /* 0x000ff00000201c00 */
[----:B------:R-:W-:Y:S08]  /*0600*/  I2F.F64.U64 R6, R6 ;  /* 0x0000000600067312 */ /* 0x000ff00000301800 */
[----:B--2---:R-:W0:Y:S02]  /*0610*/  I2F.F64 R4, R14 ;  /* 0x0000000e00047312 */ /* 0x004e240000201c00 */
[----:B0-----:R-:W-:Y:S01]  /*0620*/  DFMA R4, R4, UR6, R6 ;  /* 0x0000000604047c2b */ /* 0x001fe20008000006 */
[----:B------:R-:W0:Y:S07]  /*0630*/  LDCU.64 UR6, c[0x0][0x3a8] ;  /* 0x00007500ff0677ac */ /* 0x000e2e0008000a00 */
[----:B------:R-:W-:-:S10]  /*0640*/  DADD R4, R4, R8 ;  /* 0x0000000004047229 */ /* 0x000fd40000000008 */
[----:B------:R-:W1:Y:S01]  /*0650*/  F2I.U64.F64.TRUNC R4, R4 ;  /* 0x0000000400047311 */ /* 0x000e62000030d800 */
[----:B0-----:R-:W-:-:S04]  /*0660*/  LEA R8, P0, R0, UR6, 0x3 ;  /* 0x0000000600087c11 */ /* 0x001fc8000f8018ff */
[----:B------:R-:W-:-:S05]  /*0670*/  LEA.HI.X R9, R0, UR7, R3, 0x3, P0 ;  /* 0x0000000700097c11 */ /* 0x000fca00080f1c03 */
[----:B-1----:R-:W-:Y:S01]  /*0680*/  STG.E.64 desc[UR4][R8.64], R4 ;  /* 0x0000000408007986 */ /* 0x002fe2000c101b04 */
[----:B------:R-:W-:Y:S05]  /*0690*/  EXIT ;  /* 0x000000000000794d */ /* 0x000fea0003800000 */
        .weak           $__internal_5_$__cuda_sm20_dsqrt_rn_f64_mediumpath_v1
        .type           $__internal_5_$__cuda_sm20_dsqrt_rn_f64_mediumpath_v1,@function
        .size           $__internal_5_$__cuda_sm20_dsqrt_rn_f64_mediumpath_v1,(.L_x_108 - $__internal_5_$__cuda_sm20_dsqrt_rn_f64_mediumpath_v1)
$__internal_5_$__cuda_sm20_dsqrt_rn_f64_mediumpath_v1:
[----:B------:R-:W-:Y:S01]  /*06a0*/  ISETP.GE.U32.AND P0, PT, R8, -0x3400000, PT ;  /* 0xfcc000000800780c */ /* 0x000fe20003f06070 */
[----:B------:R-:W-:Y:S01]  /*06b0*/  BSSY.RECONVERGENT B1, `(.L_x_97) ;  /* 0x0000024000017945 */ /* 0x000fe20003800200 */
[----:B------:R-:W-:-:S11]  /*06c0*/  MOV R11, R17 ;  /* 0x00000011000b7202 */ /* 0x000fd60000000f00 */
        /* <DEDUP_REMOVED lines=9> */
.L_x_98:
        /* <DEDUP_REMOVED lines=24> */
.L_x_100:
[----:B------:R-:W-:-:S11]  /*08e0*/  DADD R8, R4, R4 ;  /* 0x0000000004087229 */ /* 0x000fd60000000004 */
.L_x_99:
[----:B------:R-:W-:Y:S05]  /*08f0*/  BSYNC.RECONVERGENT B1 ;  /* 0x0000000000017941 */ /* 0x000fea0003800200 */
.L_x_97:
[----:B------:R-:W-:-:S04]  /*0900*/  IMAD.MOV.U32 R7, RZ, RZ, 0x0 ;  /* 0x00000000ff077424 */ /* 0x000fc800078e00ff */
[----:B------:R-:W-:Y:S05]  /*0910*/  RET.REL.NODEC R6 `(_Z24format_nlist_fill_a_se_aPKfPKiS2_S2_fPyPi) ;  /* 0xfffffff406b87950 */ /* 0x000fea0003c3ffff */
.L_x_101:
        /* <DEDUP_REMOVED lines=14> */
.L_x_108:


//--------------------- .text._Z14get_i_idx_se_aiPKiPi --------------------------
	.section	.text._Z14get_i_idx_se_aiPKiPi,"ax",@progbits
	.align	128
        .global         _Z14get_i_idx_se_aiPKiPi
        .type           _Z14get_i_idx_se_aiPKiPi,@function
        .size           _Z14get_i_idx_se_aiPKiPi,(.L_x_113 - _Z14get_i_idx_se_aiPKiPi)
        .other          _Z14get_i_idx_se_aiPKiPi,@"STO_CUDA_ENTRY STV_DEFAULT"
_Z14get_i_idx_se_aiPKiPi:
.text._Z14get_i_idx_se_aiPKiPi:
        /* <DEDUP_REMOVED lines=8> */
[----:B------:R-:W0:Y:S01]  /*0080*/  LDC.64 R2, c[0x0][0x388] ;  /* 0x0000e200ff027b82 */ /* 0x000e220000000a00 */
[----:B------:R-:W1:Y:S07]  /*0090*/  LDCU.64 UR4, c[0x0][0x358] ;  /* 0x00006b00ff0477ac */ /* 0x000e6e0008000a00 */
[----:B------:R-:W2:Y:S01]  /*00a0*/  LDC.64 R4, c[0x0][0x390] ;  /* 0x0000e400ff047b82 */ /* 0x000ea20000000a00 */
[----:B0-----:R-:W-:-:S06]  /*00b0*/  IMAD.WIDE.U32 R2, R7, 0x4, R2 ;  /* 0x0000000407027825 */ /* 0x001fcc00078e0002 */
[----:B-1----:R-:W2:Y:S02]  /*00c0*/  LDG.E R3, desc[UR4][R2.64] ;  /* 0x0000000402037981 */ /* 0x002ea4000c1e1900 */
[----:B--2---:R-:W-:-:S05]  /*00d0*/  IMAD.WIDE R4, R3, 0x4, R4 ;  /* 0x0000000403047825 */ /* 0x004fca00078e0204 */
[----:B------:R-:W-:Y:S01]  /*00e0*/  STG.E desc[UR4][R4.64], R7 ;  /* 0x0000000704007986 */ /* 0x000fe2000c101904 */
[----:B------:R-:W-:Y:S05]  /*00f0*/  EXIT ;  /* 0x000000000000794d */ /* 0x000fea0003800000 */
.L_x_102:
        /* <DEDUP_REMOVED lines=16> */
.L_x_113:


//--------------------- .nv.shared._Z15BlockSortKernelIyLi64ELi4EEvPT_S1_ --------------------------
	.section	.nv.shared._Z15BlockSortKernelIyLi64ELi4EEvPT_S1_,"aw",@nobits
	.sectionflags	@""
	.align	16
.nv.shared._Z15BlockSortKernelIyLi64ELi4EEvPT_S1_:
	.zero		3360


//--------------------- .nv.shared.reserved.0     --------------------------
	.section	.nv.shared.reserved.0,"aw",@nobits
	.weak		__nv_reservedSMEM_offset_0_alias
	.size		__nv_reservedSMEM_offset_0_alias, 0, 64
	.other		__nv_reservedSMEM_offset_0_alias,@"STO_CUDA_RESERVED_SHARED STV_DEFAULT"
__nv_reservedSMEM_offset_0_alias:
	.zero		0
	.zero		64


//--------------------- .nv.global                --------------------------
	.section	.nv.global,"aw",@nobits
.nv.global:
	.type		_ZN34_INTERNAL_dd122ee6_4_k_cu_fefbd5934cuda3std3__48in_placeE,@object
	.size		_ZN34_INTERNAL_dd122ee6_4_k_cu_fefbd5934cuda3std3__48in_placeE,(_ZN34_INTERNAL_dd122ee6_4_k_cu_fefbd5934cuda3std6ranges3__45__cpo8distanceE - _ZN34_INTERNAL_dd122ee6_4_k_cu_fefbd5934cuda3std3__48in_placeE)
_ZN34_INTERNAL_dd122ee6_4_k_cu_fefbd5934cuda3std3__48in_placeE:
	.zero		1
	.type		_ZN34_INTERNAL_dd122ee6_4_k_cu_fefbd5934cuda3std6ranges3__45__cpo8distanceE,@object
	.size		_ZN34_INTERNAL_dd122ee6_4_k_cu_fefbd5934cuda3std6ranges3__45__cpo8distanceE,(_ZN34_INTERNAL_dd122ee6_4_k_cu_fefbd5934cuda3std3__45__cpo6cbeginE - _ZN34_INTERNAL_dd122ee6_4_k_cu_fefbd5934cuda3std6ranges3__45__cpo8distanceE)
_ZN34_INTERNAL_dd122ee6_4_k_cu_fefbd5934cuda3std6ranges3__45__cpo8distanceE:
	.zero		1
	.type		_ZN34_INTERNAL_dd122ee6_4_k_cu_fefbd5934cuda3std3__45__cpo6cbeginE,@object
	.size		_ZN34_INTERNAL_dd122ee6_4_k_cu_fefbd5934cuda3std3__45__cpo6cbeginE,(_ZN34_INTERNAL_dd122ee6_4_k_cu_fefbd5934cuda3std6ranges3__45__cpo7advanceE - _ZN34_INTERNAL_dd122ee6_4_k_cu_fefbd5934cuda3std3__45__cpo6cbeginE)
_ZN34_INTERNAL_dd122ee6_4_k_cu_fefbd5934cuda3std3__45__cpo6cbeginE:
	.zero		1
	.type		_ZN34_INTERNAL_dd122ee6_4_k_cu_fefbd5934cuda3std6ranges3__45__cpo7advanceE,@object
	.size		_ZN34_INTERNAL_dd122ee6_4_k_cu_fefbd5934cuda3std6ranges3__45__cpo7advanceE,(_ZN34_INTERNAL_dd122ee6_4_k_cu_fefbd5934cuda3std3__45__cpo7crbeginE - _ZN34_INTERNAL_dd122ee6_4_k_cu_fefbd5934cuda3std6ranges3__45__cpo7advanceE)
_ZN34_INTERNAL_dd122ee6_4_k_cu_fefbd5934cuda3std6ranges3__45__cpo7advanceE:
	.zero		1
	.type		_ZN34_INTERNAL_dd122ee6_4_k_cu_fefbd5934cuda3std3__45__cpo7crbeginE,@object
	.size		_ZN34_INTERNAL_dd122ee6_4_k_cu_fefbd5934cuda3std3__45__cpo7crbeginE,(_ZN34_INTERNAL_dd122ee6_4_k_cu_fefbd5934cuda3std6ranges3__45__cpo4dataE - _ZN34_INTERNAL_dd122ee6_4_k_cu_fefbd5934cuda3std3__45__cpo7crbeginE)
_ZN34_INTERNAL_dd122ee6_4_k_cu_fefbd5934cuda3std3__45__cpo7crbeginE:
	.zero		1
	.type		_ZN34_INTERNAL_dd122ee6_4_k_cu_fefbd5934cuda3std6ranges3__45__cpo4dataE,@object
	.size		_ZN34_INTERNAL_dd122ee6_4_k_cu_fefbd5934cuda3std6ranges3__45__cpo4dataE,(_ZN34_INTERNAL_dd122ee6_4_k_cu_fefbd5934cuda3std6ranges3__45__cpo5beginE - _ZN34_INTERNAL_dd122ee6_4_k_cu_fefbd5934cuda3std6ranges3__45__cpo4dataE)
_ZN34_INTERNAL_dd122ee6_4_k_cu_fefbd5934cuda3std6ranges3__45__cpo4dataE:
	.zero		1
	.type		_ZN34_INTERNAL_dd122ee6_4_k_cu_fefbd5934cuda3std6ranges3__45__cpo5beginE,@object
	.size		_ZN34_INTERNAL_dd122ee6_4_k_cu_fefbd5934cuda3std6ranges3__45__cpo5beginE,(_ZN34_INTERNAL_dd122ee6_4_k_cu_fefbd5934cuda3std3__436_GLOBAL__N__dd122ee6_4_k_cu_fefbd5936ignoreE - _ZN34_INTERNAL_dd122ee6_4_k_cu_fefbd5934cuda3std6ranges3__45__cpo5beginE)
_ZN34_INTERNAL_dd122ee6_4_k_cu_fefbd5934cuda3std6ranges3__45__cpo5beginE:
	.zero		1
	.type		_ZN34_INTERNAL_dd122ee6_4_k_cu_fefbd5934cuda3std3__436_GLOBAL__N__dd122ee6_4_k_cu_fefbd5936ignoreE,@object
	.size		_ZN34_INTERNAL_dd122ee6_4_k_cu_fefbd5934cuda3std3__436_GLOBAL__N__dd122ee6_4_k_cu_fefbd5936ignoreE,(_ZN34_INTERNAL_dd122ee6_4_k_cu_fefbd5934cuda3std6ranges3__45__cpo4sizeE - _ZN34_INTERNAL_dd122ee6_4_k_cu_fefbd5934cuda3std3__436_GLOBAL__N__dd122ee6_4_k_cu_fefbd5936ignoreE)
_ZN34_INTERNAL_dd122ee6_4_k_cu_fefbd5934cuda3std3__436_GLOBAL__N__dd122ee6_4_k_cu_fefbd5936ignoreE:
	.zero		1
	.type		_ZN34_INTERNAL_dd122ee6_4_k_cu_fefbd5934cuda3std6ranges3__45__cpo4sizeE,@object
	.size		_ZN34_INTERNAL_dd122ee6_4_k_cu_fefbd5934cuda3std6ranges3__45__cpo4sizeE,(_ZN34_INTERNAL_dd122ee6_4_k_cu_fefbd5934cuda3std3__45__cpo5beginE - _ZN34_INTERNAL_dd122ee6_4_k_cu_fefbd5934cuda3std6ranges3__45__cpo4sizeE)
_ZN34_INTERNAL_dd122ee6_4_k_cu_fefbd5934cuda3std6ranges3__45__cpo4sizeE:
	.zero		1
	.type		_ZN34_INTERNAL_dd122ee6_4_k_cu_fefbd5934cuda3std3__45__cpo5beginE,@object
	.size		_ZN34_INTERNAL_dd122ee6_4_k_cu_fefbd5934cuda3std3__45__cpo5beginE,(_ZN34_INTERNAL_dd122ee6_4_k_cu_fefbd5934cuda3std6ranges3__45__cpo6cbeginE - _ZN34_INTERNAL_dd122ee6_4_k_cu_fefbd5934cuda3std3__45__cpo5beginE)
_ZN34_INTERNAL_dd122ee6_4_k_cu_fefbd5934cuda3std3__45__cpo5beginE:
	.zero		1
	.type		_ZN34_INTERNAL_dd122ee6_4_k_cu_fefbd5934cuda3std6ranges3__45__cpo6cbeginE,@object
	.size		_ZN34_INTERNAL_dd122ee6_4_k_cu_fefbd5934cuda3std6ranges3__45__cpo6cbeginE,(_ZN34_INTERNAL_dd122ee6_4_k_cu_fefbd5934cuda3std3__45__cpo6rbeginE - _ZN34_INTERNAL_dd122ee6_4_k_cu_fefbd5934cuda3std6ranges3__45__cpo6cbeginE)
_ZN34_INTERNAL_dd122ee6_4_k_cu_fefbd5934cuda3std6ranges3__45__cpo6cbeginE:
	.zero		1
	.type		_ZN34_INTERNAL_dd122ee6_4_k_cu_fefbd5934cuda3std3__45__cpo6rbeginE,@object
	.size		_ZN34_INTERNAL_dd122ee6_4_k_cu_fefbd5934cuda3std3__45__cpo6rbeginE,(_ZN34_INTERNAL_dd122ee6_4_k_cu_fefbd5934cuda3std6ranges3__45__cpo4nextE - _ZN34_INTERNAL_dd122ee6_4_k_cu_fefbd5934cuda3std3__45__cpo6rbeginE)
_ZN34_INTERNAL_dd122ee6_4_k_cu_fefbd5934cuda3std3__45__cpo6rbeginE:
	.zero		1
	.type		_ZN34_INTERNAL_dd122ee6_4_k_cu_fefbd5934cuda3std6ranges3__45__cpo4nextE,@object
	.size		_ZN34_INTERNAL_dd122ee6_4_k_cu_fefbd5934cuda3std6ranges3__45__cpo4nextE,(_ZN34_INTERNAL_dd122ee6_4_k_cu_fefbd5934cuda3std6ranges3__45__cpo4swapE - _ZN34_INTERNAL_dd122ee6_4_k_cu_fefbd5934cuda3std6ranges3__45__cpo4nextE)
_ZN34_INTERNAL_dd122ee6_4_k_cu_fefbd5934cuda3std6ranges3__45__cpo4nextE:
	.zero		1
	.type		_ZN34_INTERNAL_dd122ee6_4_k_cu_fefbd5934cuda3std6ranges3__45__cpo4swapE,@object
	.size		_ZN34_INTERNAL_dd122ee6_4_k_cu_fefbd5934cuda3std6ranges3__45__cpo4swapE,(_ZN34_INTERNAL_dd122ee6_4_k_cu_fefbd5934cuda3std3__420unreachable_sentinelE - _ZN34_INTERNAL_dd122ee6_4_k_cu_fefbd5934cuda3std6ranges3__45__cpo4swapE)
_ZN34_INTERNAL_dd122ee6_4_k_cu_fefbd5934cuda3std6ranges3__45__cpo4swapE:
	.zero		1
	.type		_ZN34_INTERNAL_dd122ee6_4_k_cu_fefbd5934cuda3std3__420unreachable_sentinelE,@object
	.size		_ZN34_INTERNAL_dd122ee6_4_k_cu_fefbd5934cuda3std3__420unreachable_sentinelE,(_ZN34_INTERNAL_dd122ee6_4_k_cu_fefbd5936thrust24THRUST_300001_SM_1000_NS6system6detail10sequential3seqE - _ZN34_INTERNAL_dd122ee6_4_k_cu_fefbd5934cuda3std3__420unreachable_sentinelE)
_ZN34_INTERNAL_dd122ee6_4_k_cu_fefbd5934cuda3std3__420unreachable_sentinelE:
	.zero		1
	.type		_ZN34_INTERNAL_dd122ee6_4_k_cu_fefbd5936thrust24THRUST_300001_SM_1000_NS6system6detail10sequential3seqE,@object
	.size		_ZN34_INTERNAL_dd122ee6_4_k_cu_fefbd5936thrust24THRUST_300001_SM_1000_NS6system6detail10sequential3seqE,(_ZN34_INTERNAL_dd122ee6_4_k_cu_fefbd5934cuda3std3__45__cpo4cendE - _ZN34_INTERNAL_dd122ee6_4_k_cu_fefbd5936thrust24THRUST_300001_SM_1000_NS6system6detail10sequential3seqE)
_ZN34_INTERNAL_dd122ee6_4_k_cu_fefbd5936thrust24THRUST_300001_SM_1000_NS6system6detail10sequential3seqE:
	.zero		1
	.type		_ZN34_INTERNAL_dd122ee6_4_k_cu_fefbd5934cuda3std3__45__cpo4cendE,@object
	.size		_ZN34_INTERNAL_dd122ee6_4_k_cu_fefbd5934cuda3std3__45__cpo4cendE,(_ZN34_INTERNAL_dd122ee6_4_k_cu_fefbd5934cuda3std6ranges3__45__cpo9iter_swapE - _ZN34_INTERNAL_dd122ee6_4_k_cu_fefbd5934cuda3std3__45__cpo4cendE)
_ZN34_INTERNAL_dd122ee6_4_k_cu_fefbd5934cuda3std3__45__cpo4cendE:
	.zero		1
	.type		_ZN34_INTERNAL_dd122ee6_4_k_cu_fefbd5934cuda3std6ranges3__45__cpo9iter_swapE,@object
	.size		_ZN34_INTERNAL_dd122ee6_4_k_cu_fefbd5934cuda3std6ranges3__45__cpo9iter_swapE,(_ZN34_INTERNAL_dd122ee6_4_k_cu_fefbd5934cuda3std3__45__cpo5crendE - _ZN34_INTERNAL_dd122ee6_4_k_cu_fefbd5934cuda3std6ranges3__45__cpo9iter_swapE)
_ZN34_INTERNAL_dd122ee6_4_k_cu_fefbd5934cuda3std6ranges3__45__cpo9iter_swapE:
	.zero		1
	.type		_ZN34_INTERNAL_dd122ee6_4_k_cu_fefbd5934cuda3std3__45__cpo5crendE,@object
	.size		_ZN34_INTERNAL_dd122ee6_4_k_cu_fefbd5934cuda3std3__45__cpo5crendE,(_ZN34_INTERNAL_dd122ee6_4_k_cu_fefbd5934cuda3std6ranges3__45__cpo5cdataE - _ZN34_INTERNAL_dd122ee6_4_k_cu_fefbd5934cuda3std3__45__cpo5crendE)
_ZN34_INTERNAL_dd122ee6_4_k_cu_fefbd5934cuda3std3__45__cpo5crendE:
	.zero		1
	.type		_ZN34_INTERNAL_dd122ee6_4_k_cu_fefbd5934cuda3std6ranges3__45__cpo5cdataE,@object
	.size		_ZN34_INTERNAL_dd122ee6_4_k_cu_fefbd5934cuda3std6ranges3__45__cpo5cdataE,(_ZN34_INTERNAL_dd122ee6_4_k_cu_fefbd5934cuda3std6ranges3__45__cpo3endE - _ZN34_INTERNAL_dd122ee6_4_k_cu_fefbd5934cuda3std6ranges3__45__cpo5cdataE)
_ZN34_INTERNAL_dd122ee6_4_k_cu_fefbd5934cuda3std6ranges3__45__cpo5cdataE:
	.zero		1
	.type		_ZN34_INTERNAL_dd122ee6_4_k_cu_fefbd5934cuda3std6ranges3__45__cpo3endE,@object
	.size		_ZN34_INTERNAL_dd122ee6_4_k_cu_fefbd5934cuda3std6ranges3__45__cpo3endE,(_ZN34_INTERNAL_dd122ee6_4_k_cu_fefbd5934cuda3std3__419piecewise_constructE - _ZN34_INTERNAL_dd122ee6_4_k_cu_fefbd5934cuda3std6ranges3__45__cpo3endE)
_ZN34_INTERNAL_dd122ee6_4_k_cu_fefbd5934cuda3std6ranges3__45__cpo3endE:
	.zero		1
	.type		_ZN34_INTERNAL_dd122ee6_4_k_cu_fefbd5934cuda3std3__419piecewise_constructE,@object
	.size		_ZN34_INTERNAL_dd122ee6_4_k_cu_fefbd5934cuda3std3__419piecewise_constructE,(_ZN34_INTERNAL_dd122ee6_4_k_cu_fefbd5934cuda3std6ranges3__45__cpo5ssizeE - _ZN34_INTERNAL_dd122ee6_4_k_cu_fefbd5934cuda3std3__419piecewise_constructE)
_ZN34_INTERNAL_dd122ee6_4_k_cu_fefbd5934cuda3std3__419piecewise_constructE:
	.zero		1
	.type		_ZN34_INTERNAL_dd122ee6_4_k_cu_fefbd5934cuda3std6ranges3__45__cpo5ssizeE,@object
	.size		_ZN34_INTERNAL_dd122ee6_4_k_cu_fefbd5934cuda3std6ranges3__45__cpo5ssizeE,(_ZN34_INTERNAL_dd122ee6_4_k_cu_fefbd5934cuda3std3__45__cpo3endE - _ZN34_INTERNAL_dd122ee6_4_k_cu_fefbd5934cuda3std6ranges3__45__cpo5ssizeE)
_ZN34_INTERNAL_dd122ee6_4_k_cu_fefbd5934cuda3std6ranges3__45__cpo5ssizeE:
	.zero		1
	.type		_ZN34_INTERNAL_dd122ee6_4_k_cu_fefbd5934cuda3std3__45__cpo3endE,@object
	.size		_ZN34_INTERNAL_dd122ee6_4_k_cu_fefbd5934cuda3std3__45__cpo3endE,(_ZN34_INTERNAL_dd122ee6_4_k_cu_fefbd5934cuda3std6ranges3__45__cpo4cendE - _ZN34_INTERNAL_dd122ee6_4_k_cu_fefbd5934cuda3std3__45__cpo3endE)
_ZN34_INTERNAL_dd122ee6_4_k_cu_fefbd5934cuda3std3__45__cpo3endE:
	.zero		1
	.type		_ZN34_INTERNAL_dd122ee6_4_k_cu_fefbd5934cuda3std6ranges3__45__cpo4cendE,@object
	.size		_ZN34_INTERNAL_dd122ee6_4_k_cu_fefbd5934cuda3std6ranges3__45__cpo4cendE,(_ZN34_INTERNAL_dd122ee6_4_k_cu_fefbd5934cuda3std3__45__cpo4rendE - _ZN34_INTERNAL_dd122ee6_4_k_cu_fefbd5934cuda3std6ranges3__45__cpo4cendE)
_ZN34_INTERNAL_dd122ee6_4_k_cu_fefbd5934cuda3std6ranges3__45__cpo4cendE:
	.zero		1
	.type		_ZN34_INTERNAL_dd122ee6_4_k_cu_fefbd5934cuda3std3__45__cpo4rendE,@object
	.size		_ZN34_INTERNAL_dd122ee6_4_k_cu_fefbd5934cuda3std3__45__cpo4rendE,(_ZN34_INTERNAL_dd122ee6_4_k_cu_fefbd5934cuda3std6ranges3__45__cpo4prevE - _ZN34_INTERNAL_dd122ee6_4_k_cu_fefbd5934cuda3std3__45__cpo4rendE)
_ZN34_INTERNAL_dd122ee6_4_k_cu_fefbd5934cuda3std3__45__cpo4rendE:
	.zero		1
	.type		_ZN34_INTERNAL_dd122ee6_4_k_cu_fefbd5934cuda3std6ranges3__45__cpo4prevE,@object
	.size		_ZN34_INTERNAL_dd122ee6_4_k_cu_fefbd5934cuda3std6ranges3__45__cpo4prevE,(_ZN34_INTERNAL_dd122ee6_4_k_cu_fefbd5934cuda3std6ranges3__45__cpo9iter_moveE - _ZN34_INTERNAL_dd122ee6_4_k_cu_fefbd5934cuda3std6ranges3__45__cpo4prevE)
_ZN34_INTERNAL_dd122ee6_4_k_cu_fefbd5934cuda3std6ranges3__45__cpo4prevE:
	.zero		1
	.type		_ZN34_INTERNAL_dd122ee6_4_k_cu_fefbd5934cuda3std6ranges3__45__cpo9iter_moveE,@object
	.size		_ZN34_INTERNAL_dd122ee6_4_k_cu_fefbd5934cuda3std6ranges3__45__cpo9iter_moveE,(.L_13 - _ZN34_INTERNAL_dd122ee6_4_k_cu_fefbd5934cuda3std6ranges3__45__cpo9iter_moveE)
_ZN34_INTERNAL_dd122ee6_4_k_cu_fefbd5934cuda3std6ranges3__45__cpo9iter_moveE:
	.zero		1
.L_13:


//--------------------- .nv.constant0._Z15BlockSortKernelIyLi64ELi4EEvPT_S1_ --------------------------
	.section	.nv.constant0._Z15BlockSortKernelIyLi64ELi4EEvPT_S1_,"a",@progbits
	.sectionflags	@""
	.align	4
.nv.constant0._Z15BlockSortKernelIyLi64ELi4EEvPT_S1_:
	.zero		912


//--------------------- .nv.constant0._Z23compute_descriptor_se_aPfiS_iS_iPKiPKfS3_PiiS3_ffPdi --------------------------
	.section	.nv.constant0._Z23compute_descriptor_se_aPfiS_iS_iPKiPKfS3_PiiS3_ffPdi,"a",@progbits
	.sectionflags	@""
	.align	4
.nv.constant0._Z23compute_descriptor_se_aPfiS_iS_iPKiPKfS3_PiiS3_ffPdi:
	.zero		1012


//--------------------- .nv.constant0._Z24format_nlist_fill_b_se_aPiiiPKiS1_PyS1_iS_ --------------------------
	.section	.nv.constant0._Z24format_nlist_fill_b_se_aPiiiPKiS1_PyS1_iS_,"a",@progbits
	.sectionflags	@""
	.align	4
.nv.constant0._Z24format_nlist_fill_b_se_aPiiiPKiS1_PyS1_iS_:
	.zero		960


//--------------------- .nv.constant0._Z24format_nlist_fill_a_se_aPKfPKiS2_S2_fPyPi --------------------------
	.section	.nv.constant0._Z24format_nlist_fill_a_se_aPKfPKiS2_S2_fPyPi,"a",@progbits
	.sectionflags	@""
	.align	4
.nv.constant0._Z24format_nlist_fill_a_se_aPKfPKiS2_S2_fPyPi:
	.zero		952


//--------------------- .nv.constant0._Z14get_i_idx_se_aiPKiPi --------------------------
	.section	.nv.constant0._Z14get_i_idx_se_aiPKiPi,"a",@progbits
	.sectionflags	@""
	.align	4
.nv.constant0._Z14get_i_idx_se_aiPKiPi:
	.zero		920


//--------------------- SYMBOLS --------------------------

	.type		.nv.reservedSmem.offset0,@object
	.size		.nv.reservedSmem.offset0,0x4
	.type		.nv.reservedSmem.cap,@object
	.size		.nv.reservedSmem.cap,0x4
